// auto-generated by cutlass_sweep.epilogue — config: {"arch": "sm_100", "cluster_m": 2, "cluster_n": 1, "dtype": "bf16", "fusion": "bias", "tile_k": 64, "tile_m": 128, "tile_n": 256}
#include "cutlass/cutlass.h"
#include "cutlass/gemm/collective/collective_builder.hpp"
#include "cutlass/gemm/device/gemm_universal_adapter.h"
#include "cutlass/gemm/kernel/gemm_universal.hpp"
#include "cutlass/epilogue/collective/collective_builder.hpp"
#include "cutlass/epilogue/fusion/operations.hpp"
#include "cutlass/epilogue/thread/activation.h"

using Elem = cutlass::bfloat16_t;
using Acc  = float;
using TileShape    = cute::Shape<cute::_128, cute::_256, cute::_64>;
using ClusterShape = cute::Shape<cute::_2, cute::_1, cute::_1>;
using FusionOp     = cutlass::epilogue::fusion::LinCombPerRowBias<Elem, Acc>;

using CollectiveEpilogue = typename cutlass::epilogue::collective::CollectiveBuilder<
    cutlass::arch::Sm100, cutlass::arch::OpClassTensorOp,
    TileShape, ClusterShape,
    cutlass::epilogue::collective::EpilogueTileAuto,
    Acc, Acc,
    Elem, cutlass::layout::RowMajor, 128 / cutlass::sizeof_bits<Elem>::value,
    Elem, cutlass::layout::RowMajor, 128 / cutlass::sizeof_bits<Elem>::value,
    cutlass::epilogue::collective::EpilogueScheduleAuto,
    FusionOp
  >::CollectiveOp;

using CollectiveMainloop = typename cutlass::gemm::collective::CollectiveBuilder<
    cutlass::arch::Sm100, cutlass::arch::OpClassTensorOp,
    Elem, cutlass::layout::RowMajor, 128 / cutlass::sizeof_bits<Elem>::value,
    Elem, cutlass::layout::ColumnMajor, 128 / cutlass::sizeof_bits<Elem>::value,
    Acc,
    TileShape, ClusterShape,
    cutlass::gemm::collective::StageCountAutoCarveout<
        static_cast<int>(sizeof(typename CollectiveEpilogue::SharedStorage))>,
    cutlass::gemm::collective::KernelScheduleAuto
  >::CollectiveOp;

using GemmKernel = cutlass::gemm::kernel::GemmUniversal<
    cute::Shape<int,int,int,int>, CollectiveMainloop, CollectiveEpilogue>;
using Gemm = cutlass::gemm::device::GemmUniversalAdapter<GemmKernel>;

auto* _anchor = &cutlass::device_kernel<GemmKernel>;


// ===== COMPILED SASS (sm_100a) =====

	.target	sm_100a

	.elftype	@"ET_EXEC"


//--------------------- .note.nv.tkinfo           --------------------------
	.section	.note.nv.tkinfo,"",@"SHT_NOTE"
	.sectionflags	@"SHF_NOTE_NV_TKINFO"
	.tkinfo
        /*0018*/ 	.word	0x00000002
        /*0030*/ 	.string	""
        /*0030*/ 	.string	"ptxas"
        /*0030*/ 	.string	"Cuda compilation tools, release 13.0, V13.0.88"
        /*0030*/ 	.string	"Build cuda_13.0.r13.0/compiler.36424714_0"
        /*0030*/ 	.string	"-arch sm_100a -m 64 "



//--------------------- .note.nv.cuinfo           --------------------------
	.section	.note.nv.cuinfo,"",@"SHT_NOTE"
	.sectionflags	@"SHF_NOTE_NV_CUINFO"
        /*0018*/ 	.short	0x0002
        /*001a*/ 	.short	0x0064
        /*001c*/ 	.short	0x0082
	.zero		2


//--------------------- .nv.info                  --------------------------
	.section	.nv.info,"",@"SHT_CUDA_INFO"
	.align	4


	//----- nvinfo : EIATTR_REGCOUNT
	.align		4
        /*0000*/ 	.byte	0x04, 0x2f
        /*0002*/ 	.short	(.L_19 - .L_18)
	.align		4
.L_18:
        /*0004*/ 	.word	index@(_ZN7cutlass13device_kernelINS_4gemm6kernel13GemmUniversalIN4cute5tupleIJiiiiEEENS1_10collective13CollectiveMmaINS1_35MainloopSm100TmaUmmaWarpSpecializedILi8ELi2ELi4ENS5_IJNS4_1CILi2EEENSA_ILi1EEESC_EEEEENS5_IJNSA_ILi128EEENSA_ILi256EEENSA_ILi64EEEEEENS_10bfloat16_tENS5_IJlSC_lEEESJ_SK_NS4_8TiledMMAINS4_8MMA_AtomIJNS4_26SM100_MMA_F16BF16_2x1SM_SSISJ_SJ_fLi128ELi256ELNS4_4UMMA5MajorE0ELSP_0ELNSO_7ScaleInE0ELSQ_0EEEEEENS4_6LayoutINS5_IJSC_SC_SC_EEENS5_IJNSA_ILi0EEESV_SV_EEEEENS5_IJNS4_10UnderscoreESY_SY_EEEEENS4_18SM100_TMA_2SM_LOADENS4_14ComposedLayoutINS4_7SwizzleILi3ELi4ELi3EEENS4_18smem_ptr_flag_bitsILi16EEENST_INS5_IJNSA_ILi8EEESH_EEENS5_IJSH_SC_EEEEEEEvNS4_8identityES11_S1B_vS1C_EENS_8epilogue10collective18CollectiveEpilogueINS1E_23Sm100TmaWarpSpecializedILi4ELi2ELi32ELb1ELb0EEEJNS5_IJSH_SG_SH_EEENS5_IJNST_ISH_SC_EENST_INS5_IJNSA_ILi32EEESB_EEENS5_IJSC_SF_EEEEEEEESJ_SK_SJ_SK_NS1E_6fusion15FusionCallbacksIS1I_NS1Q_17LinCombPerRowBiasISJ_fSJ_SJ_fLi8ELNS_15FloatRoundStyleE2EEES1J_S1P_JEEENS4_5SM1004TMEM4LOAD26SM100_TMEM_LOAD_32dp32b32xENS4_13SM90_TMA_LOADENS12_INS13_ILi2ELi4ELi3EEES16_NST_INS5_IJS17_S1L_EEENS5_IJS1L_SC_EEEEEEENS4_39AutoVectorizingCopyWithAssumedAlignmentILi128EEENS4_14SM90_TMA_STOREES25_S27_S27_EEEvvEEEEvNT_6ParamsE)
        /*0008*/ 	.word	0x00000079


	//----- nvinfo : EIATTR_FRAME_SIZE
	.align		4
.L_19:
        /*000c*/ 	.byte	0x04, 0x11
        /*000e*/ 	.short	(.L_21 - .L_20)
	.align		4
.L_20:
        /*0010*/ 	.word	index@($__internal_2_$__cuda_sm10x_tcgen05_guardrail_trap_unallocated_columns_being_dealloced)
        /*0014*/ 	.word	0x00000000


	//----- nvinfo : EIATTR_FRAME_SIZE
	.align		4
.L_21:
        /*0018*/ 	.byte	0x04, 0x11
        /*001a*/ 	.short	(.L_23 - .L_22)
	.align		4
.L_22:
        /*001c*/ 	.word	index@($__internal_1_$__cuda_sm10x_tcgen05_guardrail_trap_phase_invalid_during_alloc)
        /*0020*/ 	.word	0x00000000


	//----- nvinfo : EIATTR_FRAME_SIZE
	.align		4
.L_23:
        /*0024*/ 	.byte	0x04, 0x11
        /*0026*/ 	.short	(.L_25 - .L_24)
	.align		4
.L_24:
        /*0028*/ 	.word	index@($__internal_0_$__cuda_sm10x_tcgen05_guardrail_trap_col_being_dealloced_not_returned_by_alloc)
        /*002c*/ 	.word	0x00000000


	//----- nvinfo : EIATTR_FRAME_SIZE
	.align		4
.L_25:
        /*0030*/ 	.byte	0x04, 0x11
        /*0032*/ 	.short	(.L_27 - .L_26)
	.align		4
.L_26:
        /*0034*/ 	.word	index@(_ZN7cutlass13device_kernelINS_4gemm6kernel13GemmUniversalIN4cute5tupleIJiiiiEEENS1_10collective13CollectiveMmaINS1_35MainloopSm100TmaUmmaWarpSpecializedILi8ELi2ELi4ENS5_IJNS4_1CILi2EEENSA_ILi1EEESC_EEEEENS5_IJNSA_ILi128EEENSA_ILi256EEENSA_ILi64EEEEEENS_10bfloat16_tENS5_IJlSC_lEEESJ_SK_NS4_8TiledMMAINS4_8MMA_AtomIJNS4_26SM100_MMA_F16BF16_2x1SM_SSISJ_SJ_fLi128ELi256ELNS4_4UMMA5MajorE0ELSP_0ELNSO_7ScaleInE0ELSQ_0EEEEEENS4_6LayoutINS5_IJSC_SC_SC_EEENS5_IJNSA_ILi0EEESV_SV_EEEEENS5_IJNS4_10UnderscoreESY_SY_EEEEENS4_18SM100_TMA_2SM_LOADENS4_14ComposedLayoutINS4_7SwizzleILi3ELi4ELi3EEENS4_18smem_ptr_flag_bitsILi16EEENST_INS5_IJNSA_ILi8EEESH_EEENS5_IJSH_SC_EEEEEEEvNS4_8identityES11_S1B_vS1C_EENS_8epilogue10collective18CollectiveEpilogueINS1E_23Sm100TmaWarpSpecializedILi4ELi2ELi32ELb1ELb0EEEJNS5_IJSH_SG_SH_EEENS5_IJNST_ISH_SC_EENST_INS5_IJNSA_ILi32EEESB_EEENS5_IJSC_SF_EEEEEEEESJ_SK_SJ_SK_NS1E_6fusion15FusionCallbacksIS1I_NS1Q_17LinCombPerRowBiasISJ_fSJ_SJ_fLi8ELNS_15FloatRoundStyleE2EEES1J_S1P_JEEENS4_5SM1004TMEM4LOAD26SM100_TMEM_LOAD_32dp32b32xENS4_13SM90_TMA_LOADENS12_INS13_ILi2ELi4ELi3EEES16_NST_INS5_IJS17_S1L_EEENS5_IJS1L_SC_EEEEEEENS4_39AutoVectorizingCopyWithAssumedAlignmentILi128EEENS4_14SM90_TMA_STOREES25_S27_S27_EEEvvEEEEvNT_6ParamsE)
        /*0038*/ 	.word	0x00000000


	//----- nvinfo : EIATTR_MIN_STACK_SIZE
	.align		4
.L_27:
        /*003c*/ 	.byte	0x04, 0x12
        /*003e*/ 	.short	(.L_29 - .L_28)
	.align		4
.L_28:
        /*0040*/ 	.word	index@(_ZN7cutlass13device_kernelINS_4gemm6kernel13GemmUniversalIN4cute5tupleIJiiiiEEENS1_10collective13CollectiveMmaINS1_35MainloopSm100TmaUmmaWarpSpecializedILi8ELi2ELi4ENS5_IJNS4_1CILi2EEENSA_ILi1EEESC_EEEEENS5_IJNSA_ILi128EEENSA_ILi256EEENSA_ILi64EEEEEENS_10bfloat16_tENS5_IJlSC_lEEESJ_SK_NS4_8TiledMMAINS4_8MMA_AtomIJNS4_26SM100_MMA_F16BF16_2x1SM_SSISJ_SJ_fLi128ELi256ELNS4_4UMMA5MajorE0ELSP_0ELNSO_7ScaleInE0ELSQ_0EEEEEENS4_6LayoutINS5_IJSC_SC_SC_EEENS5_IJNSA_ILi0EEESV_SV_EEEEENS5_IJNS4_10UnderscoreESY_SY_EEEEENS4_18SM100_TMA_2SM_LOADENS4_14ComposedLayoutINS4_7SwizzleILi3ELi4ELi3EEENS4_18smem_ptr_flag_bitsILi16EEENST_INS5_IJNSA_ILi8EEESH_EEENS5_IJSH_SC_EEEEEEEvNS4_8identityES11_S1B_vS1C_EENS_8epilogue10collective18CollectiveEpilogueINS1E_23Sm100TmaWarpSpecializedILi4ELi2ELi32ELb1ELb0EEEJNS5_IJSH_SG_SH_EEENS5_IJNST_ISH_SC_EENST_INS5_IJNSA_ILi32EEESB_EEENS5_IJSC_SF_EEEEEEEESJ_SK_SJ_SK_NS1E_6fusion15FusionCallbacksIS1I_NS1Q_17LinCombPerRowBiasISJ_fSJ_SJ_fLi8ELNS_15FloatRoundStyleE2EEES1J_S1P_JEEENS4_5SM1004TMEM4LOAD26SM100_TMEM_LOAD_32dp32b32xENS4_13SM90_TMA_LOADENS12_INS13_ILi2ELi4ELi3EEES16_NST_INS5_IJS17_S1L_EEENS5_IJS1L_SC_EEEEEEENS4_39AutoVectorizingCopyWithAssumedAlignmentILi128EEENS4_14SM90_TMA_STOREES25_S27_S27_EEEvvEEEEvNT_6ParamsE)
        /*0044*/ 	.word	0x00000000
.L_29:


//--------------------- .nv.compat                --------------------------
	.section	.nv.compat,"",@"SHT_CUDA_COMPAT_INFO"
	.align	4
        /*0000*/ 	.byte	0x02, 0x09, 0x01, 0x00, 0x02, 0x02, 0x02, 0x00, 0x02, 0x05, 0x05, 0x00, 0x03, 0x07, 0x01, 0x01
        /*0010*/ 	.byte	0x02, 0x03, 0x01, 0x00, 0x02, 0x06, 0x01, 0x00, 0x04, 0x0b, 0x08, 0x00, 0x09, 0x00, 0x00, 0x00
        /*0020*/ 	.byte	0x00, 0x00, 0x00, 0x00


//--------------------- .nv.info._ZN7cutlass13device_kernelINS_4gemm6kernel13GemmUniversalIN4cute5tupleIJiiiiEEENS1_10collective13CollectiveMmaINS1_35MainloopSm100TmaUmmaWarpSpecializedILi8ELi2ELi4ENS5_IJNS4_1CILi2EEENSA_ILi1EEESC_EEEEENS5_IJNSA_ILi128EEENSA_ILi256EEENSA_ILi64EEEEEENS_10bfloat16_tENS5_IJlSC_lEEESJ_SK_NS4_8TiledMMAINS4_8MMA_AtomIJNS4_26SM100_MMA_F16BF16_2x1SM_SSISJ_SJ_fLi128ELi256ELNS4_4UMMA5MajorE0ELSP_0ELNSO_7ScaleInE0ELSQ_0EEEEEENS4_6LayoutINS5_IJSC_SC_SC_EEENS5_IJNSA_ILi0EEESV_SV_EEEEENS5_IJNS4_10UnderscoreESY_SY_EEEEENS4_18SM100_TMA_2SM_LOADENS4_14ComposedLayoutINS4_7SwizzleILi3ELi4ELi3EEENS4_18smem_ptr_flag_bitsILi16EEENST_INS5_IJNSA_ILi8EEESH_EEENS5_IJSH_SC_EEEEEEEvNS4_8identityES11_S1B_vS1C_EENS_8epilogue10collective18CollectiveEpilogueINS1E_23Sm100TmaWarpSpecializedILi4ELi2ELi32ELb1ELb0EEEJNS5_IJSH_SG_SH_EEENS5_IJNST_ISH_SC_EENST_INS5_IJNSA_ILi32EEESB_EEENS5_IJSC_SF_EEEEEEEESJ_SK_SJ_SK_NS1E_6fusion15FusionCallbacksIS1I_NS1Q_17LinCombPerRowBiasISJ_fSJ_SJ_fLi8ELNS_15FloatRoundStyleE2EEES1J_S1P_JEEENS4_5SM1004TMEM4LOAD26SM100_TMEM_LOAD_32dp32b32xENS4_13SM90_TMA_LOADENS12_INS13_ILi2ELi4ELi3EEES16_NST_INS5_IJS17_S1L_EEENS5_IJS1L_SC_EEEEEEENS4_39AutoVectorizingCopyWithAssumedAlignmentILi128EEENS4_14SM90_TMA_STOREES25_S27_S27_EEEvvEEEEvNT_6ParamsE --------------------------
	.section	.nv.info._ZN7cutlass13device_kernelINS_4gemm6kernel13GemmUniversalIN4cute5tupleIJiiiiEEENS1_10collective13CollectiveMmaINS1_35MainloopSm100TmaUmmaWarpSpecializedILi8ELi2ELi4ENS5_IJNS4_1CILi2EEENSA_ILi1EEESC_EEEEENS5_IJNSA_ILi128EEENSA_ILi256EEENSA_ILi64EEEEEENS_10bfloat16_tENS5_IJlSC_lEEESJ_SK_NS4_8TiledMMAINS4_8MMA_AtomIJNS4_26SM100_MMA_F16BF16_2x1SM_SSISJ_SJ_fLi128ELi256ELNS4_4UMMA5MajorE0ELSP_0ELNSO_7ScaleInE0ELSQ_0EEEEEENS4_6LayoutINS5_IJSC_SC_SC_EEENS5_IJNSA_ILi0EEESV_SV_EEEEENS5_IJNS4_10UnderscoreESY_SY_EEEEENS4_18SM100_TMA_2SM_LOADENS4_14ComposedLayoutINS4_7SwizzleILi3ELi4ELi3EEENS4_18smem_ptr_flag_bitsILi16EEENST_INS5_IJNSA_ILi8EEESH_EEENS5_IJSH_SC_EEEEEEEvNS4_8identityES11_S1B_vS1C_EENS_8epilogue10collective18CollectiveEpilogueINS1E_23Sm100TmaWarpSpecializedILi4ELi2ELi32ELb1ELb0EEEJNS5_IJSH_SG_SH_EEENS5_IJNST_ISH_SC_EENST_INS5_IJNSA_ILi32EEESB_EEENS5_IJSC_SF_EEEEEEEESJ_SK_SJ_SK_NS1E_6fusion15FusionCallbacksIS1I_NS1Q_17LinCombPerRowBiasISJ_fSJ_SJ_fLi8ELNS_15FloatRoundStyleE2EEES1J_S1P_JEEENS4_5SM1004TMEM4LOAD26SM100_TMEM_LOAD_32dp32b32xENS4_13SM90_TMA_LOADENS12_INS13_ILi2ELi4ELi3EEES16_NST_INS5_IJS17_S1L_EEENS5_IJS1L_SC_EEEEEEENS4_39AutoVectorizingCopyWithAssumedAlignmentILi128EEENS4_14SM90_TMA_STOREES25_S27_S27_EEEvvEEEEvNT_6ParamsE,"",@"SHT_CUDA_INFO"
	.sectionflags	@""
	.align	4


	//----- nvinfo : EIATTR_CUDA_API_VERSION
	.align		4
        /*0000*/ 	.byte	0x04, 0x37
        /*0002*/ 	.short	(.L_31 - .L_30)
.L_30:
        /*0004*/ 	.word	0x00000082


	//----- nvinfo : EIATTR_KPARAM_INFO
	.align		4
.L_31:
        /*0008*/ 	.byte	0x04, 0x17
        /*000a*/ 	.short	(.L_33 - .L_32)
.L_32:
        /*000c*/ 	.word	0x00000000
        /*0010*/ 	.short	0x0000
        /*0012*/ 	.short	0x0000
        /*0014*/ 	.byte	0x00, 0xf0, 0x01, 0x20


	//----- nvinfo : EIATTR_AT_ENTRY_FRAGMENTS
	.align		4
.L_33:
        /*0018*/ 	.byte	0x04, 0x4f
        /*001a*/ 	.short	(.L_35 - .L_34)


	//   ....[0]....
.L_34:
        /*001c*/ 	.word	0x00000007


	//----- nvinfo : EIATTR_RESERVED_SMEM_USED
	.align		4
.L_35:
        /*0020*/ 	.byte	0x01, 0x41
	.zero		2


	//----- nvinfo : EIATTR_SPARSE_MMA_MASK
	.align		4
        /*0024*/ 	.byte	0x03, 0x50
        /*0026*/ 	.short	0x0000


	//----- nvinfo : EIATTR_TCGEN05_2CTA_USED
	.align		4
        /*0028*/ 	.byte	0x01, 0x52
	.zero		2


	//----- nvinfo : EIATTR_MAXREG_COUNT
	.align		4
        /*002c*/ 	.byte	0x03, 0x1b
        /*002e*/ 	.short	0x00ff


	//----- nvinfo : EIATTR_NUM_BARRIERS
	.align		4
        /*0030*/ 	.byte	0x02, 0x4c
        /*0032*/ 	.byte	0x07
	.zero		1


	//----- nvinfo : EIATTR_EXTERNS
	.align		4
        /*0034*/ 	.byte	0x04, 0x0f
        /*0036*/ 	.short	(.L_37 - .L_36)


	//   ....[0]....
	.align		4
.L_36:
        /*0038*/ 	.word	index@(__assertfail)


	//----- nvinfo : EIATTR_MERCURY_ISA_VERSION
	.align		4
.L_37:
        /*003c*/ 	.byte	0x03, 0x5f
        /*003e*/ 	.short	0x0101


	//----- nvinfo : EIATTR_INT_WARP_WIDE_INSTR_OFFSETS
	.align		4
        /*0040*/ 	.byte	0x04, 0x31
        /*0042*/ 	.short	(.L_39 - .L_38)


	//   ....[0]....
.L_38:
        /*0044*/ 	.word	0x00000d80


	//   ....[1]....
        /*0048*/ 	.word	0x00000e20


	//   ....[2]....
        /*004c*/ 	.word	0x00002190


	//   ....[3]....
        /*0050*/ 	.word	0x00004290


	//   ....[4]....
        /*0054*/ 	.word	0x000042c0


	//   ....[5]....
        /*0058*/ 	.word	0x00004310


	//   ....[6]....
        /*005c*/ 	.word	0x00004c30


	//   ....[7]....
        /*0060*/ 	.word	0x00004c50


	//   ....[8]....
        /*0064*/ 	.word	0x00004d30


	//   ....[9]....
        /*0068*/ 	.word	0x00004df0


	//   ....[10]....
        /*006c*/ 	.word	0x00004e10


	//   ....[11]....
        /*0070*/ 	.word	0x00004ef0


	//   ....[12]....
        /*0074*/ 	.word	0x00004fe0


	//   ....[13]....
        /*0078*/ 	.word	0x00005000


	//   ....[14]....
        /*007c*/ 	.word	0x00005100


	//   ....[15]....
        /*0080*/ 	.word	0x000052b0


	//   ....[16]....
        /*0084*/ 	.word	0x000052c0


	//   ....[17]....
        /*0088*/ 	.word	0x00005450


	//   ....[18]....
        /*008c*/ 	.word	0x00006450


	//----- nvinfo : EIATTR_COOP_GROUP_MASK_REGIDS
	.align		4
.L_39:
        /*0090*/ 	.byte	0x04, 0x29
        /*0092*/ 	.short	(.L_41 - .L_40)


	//   ....[0]....
.L_40:
        /*0094*/ 	.word	0xffffffff


	//   ....[1]....
        /*0098*/ 	.word	0xffffffff


	//   ....[2]....
        /*009c*/ 	.word	0xffffffff


	//   ....[3]....
        /*00a0*/ 	.word	0xffffffff


	//   ....[4]....
        /*00a4*/ 	.word	0xffffffff


	//   ....[5]....
        /*00a8*/ 	.word	0xffffffff


	//   ....[6]....
        /*00ac*/ 	.word	0xffffffff


	//   ....[7]....
        /*00b0*/ 	.word	0xffffffff


	//   ....[8]....
        /*00b4*/ 	.word	0xffffffff


	//   ....[9]....
        /*00b8*/ 	.word	0xffffffff


	//   ....[10]....
        /*00bc*/ 	.word	0xffffffff


	//   ....[11]....
        /*00c0*/ 	.word	0xffffffff


	//   ....[12]....
        /*00c4*/ 	.word	0xffffffff


	//   ....[13]....
        /*00c8*/ 	.word	0xffffffff


	//----- nvinfo : EIATTR_COOP_GROUP_INSTR_OFFSETS
	.align		4
.L_41:
        /*00cc*/ 	.byte	0x04, 0x28
        /*00ce*/ 	.short	(.L_43 - .L_42)


	//   ....[0]....
.L_42:
        /*00d0*/ 	.word	0x000000c0


	//   ....[1]....
        /*00d4*/ 	.word	0x000004f0


	//   ....[2]....
        /*00d8*/ 	.word	0x000006f0


	//   ....[3]....
        /*00dc*/ 	.word	0x00000880


	//   ....[4]....
        /*00e0*/ 	.word	0x00000970


	//   ....[5]....
        /*00e4*/ 	.word	0x00000ad0


	//   ....[6]....
        /*00e8*/ 	.word	0x00000c60


	//   ....[7]....
        /*00ec*/ 	.word	0x00000ea0


	//   ....[8]....
        /*00f0*/ 	.word	0x00002070


	//   ....[9]....
        /*00f4*/ 	.word	0x00003080


	//   ....[10]....
        /*00f8*/ 	.word	0x00003550


	//   ....[11]....
        /*00fc*/ 	.word	0x00003580


	//   ....[12]....
        /*0100*/ 	.word	0x000041a0


	//   ....[13]....
        /*0104*/ 	.word	0x000043b0


	//----- nvinfo : EIATTR_VRC_CTA_INIT_COUNT
	.align		4
.L_43:
        /*0108*/ 	.byte	0x02, 0x4a
        /*010a*/ 	.byte	0x80
	.zero		1


	//----- nvinfo : EIATTR_SYSCALL_OFFSETS
	.align		4
        /*010c*/ 	.byte	0x04, 0x46
        /*010e*/ 	.short	(.L_45 - .L_44)


	//   ....[0]....
.L_44:
        /*0110*/ 	.word	0x00005fc0


	//   ....[1]....
        /*0114*/ 	.word	0x000060b0


	//   ....[2]....
        /*0118*/ 	.word	0x00006970


	//   ....[3]....
        /*011c*/ 	.word	0x00007630


	//   ....[4]....
        /*0120*/ 	.word	0x000082d0


	//   ....[5]....
        /*0124*/ 	.word	0x00008f70


	//----- nvinfo : EIATTR_MBARRIER_INSTR_OFFSETS
	.align		4
.L_45:
        /*0128*/ 	.byte	0x04, 0x39
        /*012a*/ 	.short	(.L_47 - .L_46)


	//   ....[0]....
.L_46:
        /*012c*/ 	.word	0x000005e0
        /*0130*/ 	.word	0x000000ff
        /*0134*/ 	.word	0x00000000
        /*0138*/ 	.short	0x0100
        /*013a*/ 	.byte	0x07
	.zero		1


	//   ....[1]....
        /*013c*/ 	.word	0x000005f0
        /*0140*/ 	.word	0x000000ff
        /*0144*/ 	.word	0x00000040
        /*0148*/ 	.short	0x0100
        /*014a*/ 	.byte	0x07
	.zero		1


	//   ....[2]....
        /*014c*/ 	.word	0x00000600
        /*0150*/ 	.word	0x000000ff
        /*0154*/ 	.word	0x00000008
        /*0158*/ 	.short	0x0100
        /*015a*/ 	.byte	0x07
	.zero		1


	//   ....[3]....
        /*015c*/ 	.word	0x00000610
        /*0160*/ 	.word	0x000000ff
        /*0164*/ 	.word	0x00000048
        /*0168*/ 	.short	0x0100
        /*016a*/ 	.byte	0x07
	.zero		1


	//   ....[4]....
        /*016c*/ 	.word	0x00000620
        /*0170*/ 	.word	0x000000ff
        /*0174*/ 	.word	0x00000010
        /*0178*/ 	.short	0x0100
        /*017a*/ 	.byte	0x07
	.zero		1


	//   ....[5]....
        /*017c*/ 	.word	0x00000630
        /*0180*/ 	.word	0x000000ff
        /*0184*/ 	.word	0x00000050
        /*0188*/ 	.short	0x0100
        /*018a*/ 	.byte	0x07
	.zero		1


	//   ....[6]....
        /*018c*/ 	.word	0x00000640
        /*0190*/ 	.word	0x000000ff
        /*0194*/ 	.word	0x00000018
        /*0198*/ 	.short	0x0100
        /*019a*/ 	.byte	0x07
	.zero		1


	//   ....[7]....
        /*019c*/ 	.word	0x00000650
        /*01a0*/ 	.word	0x000000ff
        /*01a4*/ 	.word	0x00000058
        /*01a8*/ 	.short	0x0100
        /*01aa*/ 	.byte	0x07
	.zero		1


	//   ....[8]....
        /*01ac*/ 	.word	0x00000660
        /*01b0*/ 	.word	0x000000ff
        /*01b4*/ 	.word	0x00000020
        /*01b8*/ 	.short	0x0100
        /*01ba*/ 	.byte	0x07
	.zero		1


	//   ....[9]....
        /*01bc*/ 	.word	0x00000670
        /*01c0*/ 	.word	0x000000ff
        /*01c4*/ 	.word	0x00000060
        /*01c8*/ 	.short	0x0100
        /*01ca*/ 	.byte	0x07
	.zero		1


	//   ....[10]....
        /*01cc*/ 	.word	0x00000680
        /*01d0*/ 	.word	0x000000ff
        /*01d4*/ 	.word	0x00000028
        /*01d8*/ 	.short	0x0100
        /*01da*/ 	.byte	0x07
	.zero		1


	//   ....[11]....
        /*01dc*/ 	.word	0x00000690
        /*01e0*/ 	.word	0x000000ff
        /*01e4*/ 	.word	0x00000068
        /*01e8*/ 	.short	0x0100
        /*01ea*/ 	.byte	0x07
	.zero		1


	//   ....[12]....
        /*01ec*/ 	.word	0x000006a0
        /*01f0*/ 	.word	0x000000ff
        /*01f4*/ 	.word	0x00000030
        /*01f8*/ 	.short	0x0100
        /*01fa*/ 	.byte	0x07
	.zero		1


	//   ....[13]....
        /*01fc*/ 	.word	0x000006b0
        /*0200*/ 	.word	0x000000ff
        /*0204*/ 	.word	0x00000070
        /*0208*/ 	.short	0x0100
        /*020a*/ 	.byte	0x07
	.zero		1


	//   ....[14]....
        /*020c*/ 	.word	0x000006c0
        /*0210*/ 	.word	0x000000ff
        /*0214*/ 	.word	0x00000038
        /*0218*/ 	.short	0x0100
        /*021a*/ 	.byte	0x07
	.zero		1


	//   ....[15]....
        /*021c*/ 	.word	0x000006d0
        /*0220*/ 	.word	0x000000ff
        /*0224*/ 	.word	0x00000078
        /*0228*/ 	.short	0x0100
        /*022a*/ 	.byte	0x07
	.zero		1


	//   ....[16]....
        /*022c*/ 	.word	0x000007f0
        /*0230*/ 	.word	0x000000ff
        /*0234*/ 	.word	0x00000080
        /*0238*/ 	.short	0x0100
        /*023a*/ 	.byte	0x08
	.zero		1


	//   ....[17]....
        /*023c*/ 	.word	0x00000800
        /*0240*/ 	.word	0x000000ff
        /*0244*/ 	.word	0x000000a0
        /*0248*/ 	.short	0x0100
        /*024a*/ 	.byte	0x08
	.zero		1


	//   ....[18]....
        /*024c*/ 	.word	0x00000810
        /*0250*/ 	.word	0x000000ff
        /*0254*/ 	.word	0x00000088
        /*0258*/ 	.short	0x0100
        /*025a*/ 	.byte	0x08
	.zero		1


	//   ....[19]....
        /*025c*/ 	.word	0x00000820
        /*0260*/ 	.word	0x000000ff
        /*0264*/ 	.word	0x000000a8
        /*0268*/ 	.short	0x0100
        /*026a*/ 	.byte	0x08
	.zero		1


	//   ....[20]....
        /*026c*/ 	.word	0x00000830
        /*0270*/ 	.word	0x000000ff
        /*0274*/ 	.word	0x00000090
        /*0278*/ 	.short	0x0100
        /*027a*/ 	.byte	0x08
	.zero		1


	//   ....[21]....
        /*027c*/ 	.word	0x00000840
        /*0280*/ 	.word	0x000000ff
        /*0284*/ 	.word	0x000000b0
        /*0288*/ 	.short	0x0100
        /*028a*/ 	.byte	0x08
	.zero		1


	//   ....[22]....
        /*028c*/ 	.word	0x00000850
        /*0290*/ 	.word	0x000000ff
        /*0294*/ 	.word	0x00000098
        /*0298*/ 	.short	0x0100
        /*029a*/ 	.byte	0x08
	.zero		1


	//   ....[23]....
        /*029c*/ 	.word	0x00000860
        /*02a0*/ 	.word	0x000000ff
        /*02a4*/ 	.word	0x000000b8
        /*02a8*/ 	.short	0x0100
        /*02aa*/ 	.byte	0x08
	.zero		1


	//   ....[24]....
        /*02ac*/ 	.word	0x00000940
        /*02b0*/ 	.word	0x000000ff
        /*02b4*/ 	.word	0x000000c0
        /*02b8*/ 	.short	0x0100
        /*02ba*/ 	.byte	0x07
	.zero		1


	//   ....[25]....
        /*02bc*/ 	.word	0x00000950
        /*02c0*/ 	.word	0x000000ff
        /*02c4*/ 	.word	0x000000c8
        /*02c8*/ 	.short	0x0100
        /*02ca*/ 	.byte	0x07
	.zero		1


	//   ....[26]....
        /*02cc*/ 	.word	0x00000a80
        /*02d0*/ 	.word	0x000000ff
        /*02d4*/ 	.word	0x000000d0
        /*02d8*/ 	.short	0x0100
        /*02da*/ 	.byte	0x07
	.zero		1


	//   ....[27]....
        /*02dc*/ 	.word	0x00000a90
        /*02e0*/ 	.word	0x000000ff
        /*02e4*/ 	.word	0x000000e0
        /*02e8*/ 	.short	0x0100
        /*02ea*/ 	.byte	0x07
	.zero		1


	//   ....[28]....
        /*02ec*/ 	.word	0x00000aa0
        /*02f0*/ 	.word	0x000000ff
        /*02f4*/ 	.word	0x000000d8
        /*02f8*/ 	.short	0x0100
        /*02fa*/ 	.byte	0x07
	.zero		1


	//   ....[29]....
        /*02fc*/ 	.word	0x00000ab0
        /*0300*/ 	.word	0x000000ff
        /*0304*/ 	.word	0x000000e8
        /*0308*/ 	.short	0x0100
        /*030a*/ 	.byte	0x07
	.zero		1


	//   ....[30]....
        /*030c*/ 	.word	0x00000bd0
        /*0310*/ 	.word	0x000000ff
        /*0314*/ 	.word	0x000000f0
        /*0318*/ 	.short	0x0100
        /*031a*/ 	.byte	0x08
	.zero		1


	//   ....[31]....
        /*031c*/ 	.word	0x00000be0
        /*0320*/ 	.word	0x000000ff
        /*0324*/ 	.word	0x00000110
        /*0328*/ 	.short	0x0100
        /*032a*/ 	.byte	0x08
	.zero		1


	//   ....[32]....
        /*032c*/ 	.word	0x00000bf0
        /*0330*/ 	.word	0x000000ff
        /*0334*/ 	.word	0x000000f8
        /*0338*/ 	.short	0x0100
        /*033a*/ 	.byte	0x08
	.zero		1


	//   ....[33]....
        /*033c*/ 	.word	0x00000c00
        /*0340*/ 	.word	0x000000ff
        /*0344*/ 	.word	0x00000118
        /*0348*/ 	.short	0x0100
        /*034a*/ 	.byte	0x08
	.zero		1


	//   ....[34]....
        /*034c*/ 	.word	0x00000c10
        /*0350*/ 	.word	0x000000ff
        /*0354*/ 	.word	0x00000100
        /*0358*/ 	.short	0x0100
        /*035a*/ 	.byte	0x08
	.zero		1


	//   ....[35]....
        /*035c*/ 	.word	0x00000c20
        /*0360*/ 	.word	0x000000ff
        /*0364*/ 	.word	0x00000120
        /*0368*/ 	.short	0x0100
        /*036a*/ 	.byte	0x08
	.zero		1


	//   ....[36]....
        /*036c*/ 	.word	0x00000c30
        /*0370*/ 	.word	0x000000ff
        /*0374*/ 	.word	0x00000108
        /*0378*/ 	.short	0x0100
        /*037a*/ 	.byte	0x08
	.zero		1


	//   ....[37]....
        /*037c*/ 	.word	0x00000c40
        /*0380*/ 	.word	0x000000ff
        /*0384*/ 	.word	0x00000128
        /*0388*/ 	.short	0x0100
        /*038a*/ 	.byte	0x08
	.zero		1


	//   ....[38]....
        /*038c*/ 	.word	0x00000d30
        /*0390*/ 	.word	0x000000ff
        /*0394*/ 	.word	0x00000130
        /*0398*/ 	.short	0x0100
        /*039a*/ 	.byte	0x07
	.zero		1


	//   ....[39]....
        /*039c*/ 	.word	0x00000d40
        /*03a0*/ 	.word	0x000000ff
        /*03a4*/ 	.word	0x00000140
        /*03a8*/ 	.short	0x0100
        /*03aa*/ 	.byte	0x07
	.zero		1


	//   ....[40]....
        /*03ac*/ 	.word	0x00000d50
        /*03b0*/ 	.word	0x000000ff
        /*03b4*/ 	.word	0x00000138
        /*03b8*/ 	.short	0x0100
        /*03ba*/ 	.byte	0x07
	.zero		1


	//   ....[41]....
        /*03bc*/ 	.word	0x00000d60
        /*03c0*/ 	.word	0x000000ff
        /*03c4*/ 	.word	0x00000148
        /*03c8*/ 	.short	0x0100
        /*03ca*/ 	.byte	0x07
	.zero		1


	//   ....[42]....
        /*03cc*/ 	.word	0x00000e50
        /*03d0*/ 	.word	0x000000ff
        /*03d4*/ 	.word	0x00000150
        /*03d8*/ 	.short	0x0100
        /*03da*/ 	.byte	0x06
	.zero		1


	//   ....[43]....
        /*03dc*/ 	.word	0x00001870
        /*03e0*/ 	.word	0x00000002
        /*03e4*/ 	.word	0x00000140
        /*03e8*/ 	.short	0x010a
        /*03ea*/ 	.byte	0xff
	.zero		1


	//   ....[44]....
        /*03ec*/ 	.word	0x000018a0
        /*03f0*/ 	.word	0x00000002
        /*03f4*/ 	.word	0x00000130
        /*03f8*/ 	.short	0x0101
        /*03fa*/ 	.byte	0xff
	.zero		1


	//   ....[45]....
        /*03fc*/ 	.word	0x00001970
        /*0400*/ 	.word	0x000000ff
        /*0404*/ 	.word	0x00000040
        /*0408*/ 	.short	0x010a
        /*040a*/ 	.byte	0x08
	.zero		1


	//   ....[46]....
        /*040c*/ 	.word	0x00001a70
        /*0410*/ 	.word	0x000000ff
        /*0414*/ 	.word	0x00000040
        /*0418*/ 	.short	0x010a
        /*041a*/ 	.byte	0x31
	.zero		1


	//   ....[47]....
        /*041c*/ 	.word	0x00001c20
        /*0420*/ 	.word	0x000000ff
        /*0424*/ 	.word	0x00000040
        /*0428*/ 	.short	0x010a
        /*042a*/ 	.byte	0x08
	.zero		1


	//   ....[48]....
        /*042c*/ 	.word	0x00001d20
        /*0430*/ 	.word	0x000000ff
        /*0434*/ 	.word	0x000000c8
        /*0438*/ 	.short	0x0101
        /*043a*/ 	.byte	0x07
	.zero		1


	//   ....[49]....
        /*043c*/ 	.word	0x00001d40
        /*0440*/ 	.word	0x000000ff
        /*0444*/ 	.word	0x00000040
        /*0448*/ 	.short	0x010a
        /*044a*/ 	.byte	0x08
	.zero		1


	//   ....[50]....
        /*044c*/ 	.word	0x00001dc0
        /*0450*/ 	.word	0x000000ff
        /*0454*/ 	.word	0x00000040
        /*0458*/ 	.short	0x010a
        /*045a*/ 	.byte	0x11
	.zero		1


	//   ....[51]....
        /*045c*/ 	.word	0x00001f50
        /*0460*/ 	.word	0x000000ff
        /*0464*/ 	.word	0x00000040
        /*0468*/ 	.short	0x010a
        /*046a*/ 	.byte	0x08
	.zero		1


	//   ....[52]....
        /*046c*/ 	.word	0x000020a0
        /*0470*/ 	.word	0x00000002
        /*0474*/ 	.word	0x000000d0
        /*0478*/ 	.short	0x010a
        /*047a*/ 	.byte	0xff
	.zero		1


	//   ....[53]....
        /*047c*/ 	.word	0x00002160
        /*0480*/ 	.word	0x00000002
        /*0484*/ 	.word	0x00000000
        /*0488*/ 	.short	0x0101
        /*048a*/ 	.byte	0xff
	.zero		1


	//   ....[54]....
        /*048c*/ 	.word	0x000026c0
        /*0490*/ 	.word	0x000000ff
        /*0494*/ 	.word	0x00000000
        /*0498*/ 	.short	0x010a
        /*049a*/ 	.byte	0x04
	.zero		1


	//   ....[55]....
        /*049c*/ 	.word	0x00002750
        /*04a0*/ 	.word	0x000000ff
        /*04a4*/ 	.word	0x00000000
        /*04a8*/ 	.short	0x010a
        /*04aa*/ 	.byte	0x04
	.zero		1


	//   ....[56]....
        /*04ac*/ 	.word	0x000027e0
        /*04b0*/ 	.word	0x000000ff
        /*04b4*/ 	.word	0x00000000
        /*04b8*/ 	.short	0x010a
        /*04ba*/ 	.byte	0x04
	.zero		1


	//   ....[57]....
        /*04bc*/ 	.word	0x00002870
        /*04c0*/ 	.word	0x000000ff
        /*04c4*/ 	.word	0x00000000
        /*04c8*/ 	.short	0x010a
        /*04ca*/ 	.byte	0x04
	.zero		1


	//   ....[58]....
        /*04cc*/ 	.word	0x00002900
        /*04d0*/ 	.word	0x000000ff
        /*04d4*/ 	.word	0x00000000
        /*04d8*/ 	.short	0x010a
        /*04da*/ 	.byte	0x04
	.zero		1


	//   ....[59]....
        /*04dc*/ 	.word	0x00002990
        /*04e0*/ 	.word	0x000000ff
        /*04e4*/ 	.word	0x00000000
        /*04e8*/ 	.short	0x010a
        /*04ea*/ 	.byte	0x04
	.zero		1


	//   ....[60]....
        /*04ec*/ 	.word	0x00002a20
        /*04f0*/ 	.word	0x000000ff
        /*04f4*/ 	.word	0x00000000
        /*04f8*/ 	.short	0x010a
        /*04fa*/ 	.byte	0x04
	.zero		1


	//   ....[61]....
        /*04fc*/ 	.word	0x00002ac0
        /*0500*/ 	.word	0x00000000
        /*0504*/ 	.word	0x00000000
        /*0508*/ 	.short	0x010a
        /*050a*/ 	.byte	0xff
	.zero		1


	//   ....[62]....
        /*050c*/ 	.word	0x00002be0
        /*0510*/ 	.word	0x00000000
        /*0514*/ 	.word	0x00000130
        /*0518*/ 	.short	0x010a
        /*051a*/ 	.byte	0xff
	.zero		1


	//   ....[63]....
        /*051c*/ 	.word	0x00002c50
        /*0520*/ 	.word	0x00000000
        /*0524*/ 	.word	0x00000000
        /*0528*/ 	.short	0x0101
        /*052a*/ 	.byte	0xff
	.zero		1


	//   ....[64]....
        /*052c*/ 	.word	0x00002c70
        /*0530*/ 	.word	0x000000ff
        /*0534*/ 	.word	0x000000e0
        /*0538*/ 	.short	0x010a
        /*053a*/ 	.byte	0x05
	.zero		1


	//   ....[65]....
        /*053c*/ 	.word	0x00002d90
        /*0540*/ 	.word	0x00000000
        /*0544*/ 	.word	0x000000d0
        /*0548*/ 	.short	0x010a
        /*054a*/ 	.byte	0xff
	.zero		1


	//   ....[66]....
        /*054c*/ 	.word	0x00002e90
        /*0550*/ 	.word	0x00000000
        /*0554*/ 	.word	0x00000000
        /*0558*/ 	.short	0x0101
        /*055a*/ 	.byte	0xff
	.zero		1


	//   ....[67]....
        /*055c*/ 	.word	0x00002f20
        /*0560*/ 	.word	0x000000ff
        /*0564*/ 	.word	0x000000e0
        /*0568*/ 	.short	0x0106
        /*056a*/ 	.byte	0x05
	.zero		1


	//   ....[68]....
        /*056c*/ 	.word	0x00002f40
        /*0570*/ 	.word	0x000000ff
        /*0574*/ 	.word	0x000000e0
        /*0578*/ 	.short	0x010a
        /*057a*/ 	.byte	0x05
	.zero		1


	//   ....[69]....
        /*057c*/ 	.word	0x00002fd0
        /*0580*/ 	.word	0x000000ff
        /*0584*/ 	.word	0x000000e0
        /*0588*/ 	.short	0x0106
        /*058a*/ 	.byte	0x04
	.zero		1


	//   ....[70]....
        /*058c*/ 	.word	0x00003010
        /*0590*/ 	.word	0x00000000
        /*0594*/ 	.word	0x000000e0
        /*0598*/ 	.short	0x010a
        /*059a*/ 	.byte	0xff
	.zero		1


	//   ....[71]....
        /*059c*/ 	.word	0x00003250
        /*05a0*/ 	.word	0x000000ff
        /*05a4*/ 	.word	0x00000008
        /*05a8*/ 	.short	0x010a
        /*05aa*/ 	.byte	0x06
	.zero		1


	//   ....[72]....
        /*05ac*/ 	.word	0x00003270
        /*05b0*/ 	.word	0x000000ff
        /*05b4*/ 	.word	0x00000008
        /*05b8*/ 	.short	0x010a
        /*05ba*/ 	.byte	0x06
	.zero		1


	//   ....[73]....
        /*05bc*/ 	.word	0x00003400
        /*05c0*/ 	.word	0x000000ff
        /*05c4*/ 	.word	0x00000008
        /*05c8*/ 	.short	0x010a
        /*05ca*/ 	.byte	0x06
	.zero		1


	//   ....[74]....
        /*05cc*/ 	.word	0x00003420
        /*05d0*/ 	.word	0x000000ff
        /*05d4*/ 	.word	0x00000008
        /*05d8*/ 	.short	0x010a
        /*05da*/ 	.byte	0x06
	.zero		1


	//   ....[75]....
        /*05dc*/ 	.word	0x000034e0
        /*05e0*/ 	.word	0x000000ff
        /*05e4*/ 	.word	0x00000000
        /*05e8*/ 	.short	0x0101
        /*05ea*/ 	.byte	0x07
	.zero		1


	//   ....[76]....
        /*05ec*/ 	.word	0x00003820
        /*05f0*/ 	.word	0x00000000
        /*05f4*/ 	.word	0x000000d0
        /*05f8*/ 	.short	0x010a
        /*05fa*/ 	.byte	0xff
	.zero		1


	//   ....[77]....
        /*05fc*/ 	.word	0x000038e0
        /*0600*/ 	.word	0x00000000
        /*0604*/ 	.word	0x00000000
        /*0608*/ 	.short	0x0101
        /*060a*/ 	.byte	0xff
	.zero		1


	//   ....[78]....
        /*060c*/ 	.word	0x000039a0
        /*0610*/ 	.word	0x000000ff
        /*0614*/ 	.word	0x00000000
        /*0618*/ 	.short	0x010a
        /*061a*/ 	.byte	0x08
	.zero		1


	//   ....[79]....
        /*061c*/ 	.word	0x000039b0
        /*0620*/ 	.word	0x000000ff
        /*0624*/ 	.word	0x00000110
        /*0628*/ 	.short	0x010a
        /*062a*/ 	.byte	0x09
	.zero		1


	//   ....[80]....
        /*062c*/ 	.word	0x00003a60
        /*0630*/ 	.word	0x000000ff
        /*0634*/ 	.word	0x00000000
        /*0638*/ 	.short	0x010a
        /*063a*/ 	.byte	0x08
	.zero		1


	//   ....[81]....
        /*063c*/ 	.word	0x00003b90
        /*0640*/ 	.word	0x000000ff
        /*0644*/ 	.word	0x00000000
        /*0648*/ 	.short	0x010a
        /*064a*/ 	.byte	0x1e
	.zero		1


	//   ....[82]....
        /*064c*/ 	.word	0x00003e90
        /*0650*/ 	.word	0x000000ff
        /*0654*/ 	.word	0x00000000
        /*0658*/ 	.short	0x010a
        /*065a*/ 	.byte	0x08
	.zero		1


	//   ....[83]....
        /*065c*/ 	.word	0x00003f20
        /*0660*/ 	.word	0x000000ff
        /*0664*/ 	.word	0x00000000
        /*0668*/ 	.short	0x010a
        /*066a*/ 	.byte	0x08
	.zero		1


	//   ....[84]....
        /*066c*/ 	.word	0x00003fb0
        /*0670*/ 	.word	0x000000ff
        /*0674*/ 	.word	0x00000000
        /*0678*/ 	.short	0x010a
        /*067a*/ 	.byte	0x08
	.zero		1


	//   ....[85]....
        /*067c*/ 	.word	0x00004050
        /*0680*/ 	.word	0x00000000
        /*0684*/ 	.word	0x00000000
        /*0688*/ 	.short	0x010a
        /*068a*/ 	.byte	0xff
	.zero		1


	//   ....[86]....
        /*068c*/ 	.word	0x00004090
        /*0690*/ 	.word	0x00000000
        /*0694*/ 	.word	0x00000000
        /*0698*/ 	.short	0x010a
        /*069a*/ 	.byte	0xff
	.zero		1


	//   ....[87]....
        /*069c*/ 	.word	0x00004100
        /*06a0*/ 	.word	0x000000ff
        /*06a4*/ 	.word	0x00000000
        /*06a8*/ 	.short	0x0101
        /*06aa*/ 	.byte	0x05
	.zero		1


	//   ....[88]....
        /*06ac*/ 	.word	0x00004140
        /*06b0*/ 	.word	0x000000ff
        /*06b4*/ 	.word	0x00000150
        /*06b8*/ 	.short	0x010a
        /*06ba*/ 	.byte	0x07
	.zero		1


	//   ....[89]....
        /*06bc*/ 	.word	0x00004190
        /*06c0*/ 	.word	0x000000ff
        /*06c4*/ 	.word	0x00000000
        /*06c8*/ 	.short	0x0101
        /*06ca*/ 	.byte	0x05
	.zero		1


	//   ....[90]....
        /*06cc*/ 	.word	0x000045e0
        /*06d0*/ 	.word	0x00000000
        /*06d4*/ 	.word	0x000000d0
        /*06d8*/ 	.short	0x010a
        /*06da*/ 	.byte	0xff
	.zero		1


	//   ....[91]....
        /*06dc*/ 	.word	0x000046a0
        /*06e0*/ 	.word	0x00000000
        /*06e4*/ 	.word	0x00000000
        /*06e8*/ 	.short	0x0101
        /*06ea*/ 	.byte	0xff
	.zero		1


	//   ....[92]....
        /*06ec*/ 	.word	0x000049c0
        /*06f0*/ 	.word	0x000000ff
        /*06f4*/ 	.word	0x000000c8
        /*06f8*/ 	.short	0x010a
        /*06fa*/ 	.byte	0x06
	.zero		1


	//   ....[93]....
        /*06fc*/ 	.word	0x00004bb0
        /*0700*/ 	.word	0x000000ff
        /*0704*/ 	.word	0x000000a0
        /*0708*/ 	.short	0x010a
        /*070a*/ 	.byte	0x06
	.zero		1


	//   ....[94]....
        /*070c*/ 	.word	0x00004da0
        /*0710*/ 	.word	0x000000ff
        /*0714*/ 	.word	0x00000080
        /*0718*/ 	.short	0x010b
        /*071a*/ 	.byte	0x06
	.zero		1


	//   ....[95]....
        /*071c*/ 	.word	0x00004db0
        /*0720*/ 	.word	0x000000ff
        /*0724*/ 	.word	0x00000000
        /*0728*/ 	.short	0x0101
        /*072a*/ 	.byte	0x0e
	.zero		1


	//   ....[96]....
        /*072c*/ 	.word	0x00004dc0
        /*0730*/ 	.word	0x000000ff
        /*0734*/ 	.word	0x000000a8
        /*0738*/ 	.short	0x010a
        /*073a*/ 	.byte	0x06
	.zero		1


	//   ....[97]....
        /*073c*/ 	.word	0x00004f80
        /*0740*/ 	.word	0x000000ff
        /*0744*/ 	.word	0x00000088
        /*0748*/ 	.short	0x010b
        /*074a*/ 	.byte	0x06
	.zero		1


	//   ....[98]....
        /*074c*/ 	.word	0x00004f90
        /*0750*/ 	.word	0x000000ff
        /*0754*/ 	.word	0x00000000
        /*0758*/ 	.short	0x0101
        /*075a*/ 	.byte	0x0e
	.zero		1


	//   ....[99]....
        /*075c*/ 	.word	0x00004fa0
        /*0760*/ 	.word	0x000000ff
        /*0764*/ 	.word	0x000000b0
        /*0768*/ 	.short	0x010a
        /*076a*/ 	.byte	0x06
	.zero		1


	//   ....[100]....
        /*076c*/ 	.word	0x00005190
        /*0770*/ 	.word	0x000000ff
        /*0774*/ 	.word	0x00000090
        /*0778*/ 	.short	0x010b
        /*077a*/ 	.byte	0x06
	.zero		1


	//   ....[101]....
        /*077c*/ 	.word	0x00005200
        /*0780*/ 	.word	0x000000ff
        /*0784*/ 	.word	0x00000000
        /*0788*/ 	.short	0x0101
        /*078a*/ 	.byte	0x0e
	.zero		1


	//   ....[102]....
        /*078c*/ 	.word	0x00005210
        /*0790*/ 	.word	0x000000ff
        /*0794*/ 	.word	0x000000b8
        /*0798*/ 	.short	0x010a
        /*079a*/ 	.byte	0x06
	.zero		1


	//   ....[103]....
        /*079c*/ 	.word	0x000054c0
        /*07a0*/ 	.word	0x000000ff
        /*07a4*/ 	.word	0x00000098
        /*07a8*/ 	.short	0x010b
        /*07aa*/ 	.byte	0x06
	.zero		1


	//   ....[104]....
        /*07ac*/ 	.word	0x000054e0
        /*07b0*/ 	.word	0x000000ff
        /*07b4*/ 	.word	0x00000000
        /*07b8*/ 	.short	0x0101
        /*07ba*/ 	.byte	0x07
	.zero		1


	//   ....[105]....
        /*07bc*/ 	.word	0x00005510
        /*07c0*/ 	.word	0x000000ff
        /*07c4*/ 	.word	0x000000a0
        /*07c8*/ 	.short	0x010a
        /*07ca*/ 	.byte	0x06
	.zero		1


	//   ....[106]....
        /*07cc*/ 	.word	0x00005530
        /*07d0*/ 	.word	0x000000ff
        /*07d4*/ 	.word	0x000000a8
        /*07d8*/ 	.short	0x010a
        /*07da*/ 	.byte	0x06
	.zero		1


	//   ....[107]....
        /*07dc*/ 	.word	0x00005550
        /*07e0*/ 	.word	0x000000ff
        /*07e4*/ 	.word	0x000000b0
        /*07e8*/ 	.short	0x010a
        /*07ea*/ 	.byte	0x06
	.zero		1


	//   ....[108]....
        /*07ec*/ 	.word	0x00005590
        /*07f0*/ 	.word	0x00000000
        /*07f4*/ 	.word	0x000000b8
        /*07f8*/ 	.short	0x010a
        /*07fa*/ 	.byte	0xff
	.zero		1


	//   ....[109]....
        /*07fc*/ 	.word	0x00005980
        /*0800*/ 	.word	0x00000000
        /*0804*/ 	.word	0x000000d0
        /*0808*/ 	.short	0x010a
        /*080a*/ 	.byte	0xff
	.zero		1


	//   ....[110]....
        /*080c*/ 	.word	0x00005a90
        /*0810*/ 	.word	0x00000000
        /*0814*/ 	.word	0x00000000
        /*0818*/ 	.short	0x0101
        /*081a*/ 	.byte	0xff
	.zero		1


	//   ....[111]....
        /*081c*/ 	.word	0x00006520
        /*0820*/ 	.word	0x000000ff
        /*0824*/ 	.word	0x00000080
        /*0828*/ 	.short	0x010a
        /*082a*/ 	.byte	0x2f
	.zero		1


	//   ....[112]....
        /*082c*/ 	.word	0x00006620
        /*0830*/ 	.word	0x00000076
        /*0834*/ 	.word	0x000000f0
        /*0838*/ 	.short	0x010a
        /*083a*/ 	.byte	0xff
	.zero		1


	//   ....[113]....
        /*083c*/ 	.word	0x00006770
        /*0840*/ 	.word	0x000000ff
        /*0844*/ 	.word	0x00000080
        /*0848*/ 	.short	0x010a
        /*084a*/ 	.byte	0x2f
	.zero		1


	//   ....[114]....
        /*084c*/ 	.word	0x00006850
        /*0850*/ 	.word	0x00000076
        /*0854*/ 	.word	0x000000f0
        /*0858*/ 	.short	0x010a
        /*085a*/ 	.byte	0xff
	.zero		1


	//   ....[115]....
        /*085c*/ 	.word	0x00007360
        /*0860*/ 	.word	0x00000000
        /*0864*/ 	.word	0x00000000
        /*0868*/ 	.short	0x0101
        /*086a*/ 	.byte	0xff
	.zero		1


	//   ....[116]....
        /*086c*/ 	.word	0x00007370
        /*0870*/ 	.word	0x00000003
        /*0874*/ 	.word	0x00000080
        /*0878*/ 	.short	0x010a
        /*087a*/ 	.byte	0xff
	.zero		1


	//   ....[117]....
        /*087c*/ 	.word	0x00007450
        /*0880*/ 	.word	0x00000003
        /*0884*/ 	.word	0x00000080
        /*0888*/ 	.short	0x010a
        /*088a*/ 	.byte	0xff
	.zero		1


	//   ....[118]....
        /*088c*/ 	.word	0x00008000
        /*0890*/ 	.word	0x00000030
        /*0894*/ 	.word	0x00000000
        /*0898*/ 	.short	0x0101
        /*089a*/ 	.byte	0xff
	.zero		1


	//   ....[119]....
        /*089c*/ 	.word	0x00008020
        /*08a0*/ 	.word	0x00000000
        /*08a4*/ 	.word	0x00000080
        /*08a8*/ 	.short	0x010a
        /*08aa*/ 	.byte	0xff
	.zero		1


	//   ....[120]....
        /*08ac*/ 	.word	0x000080f0
        /*08b0*/ 	.word	0x00000000
        /*08b4*/ 	.word	0x00000080
        /*08b8*/ 	.short	0x010a
        /*08ba*/ 	.byte	0xff
	.zero		1


	//   ....[121]....
        /*08bc*/ 	.word	0x00008ca0
        /*08c0*/ 	.word	0x00000030
        /*08c4*/ 	.word	0x00000000
        /*08c8*/ 	.short	0x0101
        /*08ca*/ 	.byte	0xff
	.zero		1


	//   ....[122]....
        /*08cc*/ 	.word	0x00008cc0
        /*08d0*/ 	.word	0x00000000
        /*08d4*/ 	.word	0x00000080
        /*08d8*/ 	.short	0x010a
        /*08da*/ 	.byte	0xff
	.zero		1


	//   ....[123]....
        /*08dc*/ 	.word	0x00008d90
        /*08e0*/ 	.word	0x00000000
        /*08e4*/ 	.word	0x00000080
        /*08e8*/ 	.short	0x010a
        /*08ea*/ 	.byte	0xff
	.zero		1


	//   ....[124]....
        /*08ec*/ 	.word	0x00009180
        /*08f0*/ 	.word	0x00000076
        /*08f4*/ 	.word	0x00000000
        /*08f8*/ 	.short	0x0101
        /*08fa*/ 	.byte	0xff
	.zero		1


	//   ....[125]....
        /*08fc*/ 	.word	0x00009990
        /*0900*/ 	.word	0x00000000
        /*0904*/ 	.word	0x00000000
        /*0908*/ 	.short	0x0101
        /*090a*/ 	.byte	0xff
	.zero		1


	//   ....[126]....
        /*090c*/ 	.word	0x00009c20
        /*0910*/ 	.word	0x000000ff
        /*0914*/ 	.word	0x00000000
        /*0918*/ 	.short	0x0101
        /*091a*/ 	.byte	0x04
	.zero		1


	//   ....[127]....
        /*091c*/ 	.word	0x00009c40
        /*0920*/ 	.word	0x00000002
        /*0924*/ 	.word	0x00000140
        /*0928*/ 	.short	0x010a
        /*092a*/ 	.byte	0xff
	.zero		1


	//   ....[128]....
        /*092c*/ 	.word	0x00009ca0
        /*0930*/ 	.word	0x00000002
        /*0934*/ 	.word	0x00000040
        /*0938*/ 	.short	0x010a
        /*093a*/ 	.byte	0xff
	.zero		1


	//   ....[129]....
        /*093c*/ 	.word	0x00009d00
        /*0940*/ 	.word	0x00000002
        /*0944*/ 	.word	0x00000040
        /*0948*/ 	.short	0x010a
        /*094a*/ 	.byte	0xff
	.zero		1


	//   ....[130]....
        /*094c*/ 	.word	0x00009d50
        /*0950*/ 	.word	0x00000002
        /*0954*/ 	.word	0x000000d0
        /*0958*/ 	.short	0x010a
        /*095a*/ 	.byte	0xff
	.zero		1


	//   ....[131]....
        /*095c*/ 	.word	0x00009db0
        /*0960*/ 	.word	0x00000000
        /*0964*/ 	.word	0x00000000
        /*0968*/ 	.short	0x010a
        /*096a*/ 	.byte	0xff
	.zero		1


	//   ....[132]....
        /*096c*/ 	.word	0x00009e10
        /*0970*/ 	.word	0x00000000
        /*0974*/ 	.word	0x00000000
        /*0978*/ 	.short	0x010a
        /*097a*/ 	.byte	0xff
	.zero		1


	//   ....[133]....
        /*097c*/ 	.word	0x00009e70
        /*0980*/ 	.word	0x00000000
        /*0984*/ 	.word	0x00000000
        /*0988*/ 	.short	0x010a
        /*098a*/ 	.byte	0xff
	.zero		1


	//   ....[134]....
        /*098c*/ 	.word	0x00009ed0
        /*0990*/ 	.word	0x00000000
        /*0994*/ 	.word	0x00000000
        /*0998*/ 	.short	0x010a
        /*099a*/ 	.byte	0xff
	.zero		1


	//   ....[135]....
        /*099c*/ 	.word	0x00009f30
        /*09a0*/ 	.word	0x00000000
        /*09a4*/ 	.word	0x00000000
        /*09a8*/ 	.short	0x010a
        /*09aa*/ 	.byte	0xff
	.zero		1


	//   ....[136]....
        /*09ac*/ 	.word	0x00009f90
        /*09b0*/ 	.word	0x00000000
        /*09b4*/ 	.word	0x00000000
        /*09b8*/ 	.short	0x010a
        /*09ba*/ 	.byte	0xff
	.zero		1


	//   ....[137]....
        /*09bc*/ 	.word	0x00009ff0
        /*09c0*/ 	.word	0x00000000
        /*09c4*/ 	.word	0x00000000
        /*09c8*/ 	.short	0x010a
        /*09ca*/ 	.byte	0xff
	.zero		1


	//   ....[138]....
        /*09cc*/ 	.word	0x0000a040
        /*09d0*/ 	.word	0x00000000
        /*09d4*/ 	.word	0x00000130
        /*09d8*/ 	.short	0x010a
        /*09da*/ 	.byte	0xff
	.zero		1


	//   ....[139]....
        /*09dc*/ 	.word	0x0000a0a0
        /*09e0*/ 	.word	0x00000000
        /*09e4*/ 	.word	0x000000e0
        /*09e8*/ 	.short	0x010a
        /*09ea*/ 	.byte	0xff
	.zero		1


	//   ....[140]....
        /*09ec*/ 	.word	0x0000a0f0
        /*09f0*/ 	.word	0x00000000
        /*09f4*/ 	.word	0x000000d0
        /*09f8*/ 	.short	0x010a
        /*09fa*/ 	.byte	0xff
	.zero		1


	//   ....[141]....
        /*09fc*/ 	.word	0x0000a150
        /*0a00*/ 	.word	0x00000000
        /*0a04*/ 	.word	0x000000e0
        /*0a08*/ 	.short	0x010a
        /*0a0a*/ 	.byte	0xff
	.zero		1


	//   ....[142]....
        /*0a0c*/ 	.word	0x0000a1b0
        /*0a10*/ 	.word	0x00000003
        /*0a14*/ 	.word	0x00000008
        /*0a18*/ 	.short	0x010a
        /*0a1a*/ 	.byte	0xff
	.zero		1


	//   ....[143]....
        /*0a1c*/ 	.word	0x0000a290
        /*0a20*/ 	.word	0x00000000
        /*0a24*/ 	.word	0x00000008
        /*0a28*/ 	.short	0x010a
        /*0a2a*/ 	.byte	0xff
	.zero		1


	//   ....[144]....
        /*0a2c*/ 	.word	0x0000a2e0
        /*0a30*/ 	.word	0x00000000
        /*0a34*/ 	.word	0x000000d0
        /*0a38*/ 	.short	0x010a
        /*0a3a*/ 	.byte	0xff
	.zero		1


	//   ....[145]....
        /*0a3c*/ 	.word	0x0000a340
        /*0a40*/ 	.word	0x00000000
        /*0a44*/ 	.word	0x00000110
        /*0a48*/ 	.short	0x010a
        /*0a4a*/ 	.byte	0xff
	.zero		1


	//   ....[146]....
        /*0a4c*/ 	.word	0x0000a3a0
        /*0a50*/ 	.word	0x00000000
        /*0a54*/ 	.word	0x00000000
        /*0a58*/ 	.short	0x010a
        /*0a5a*/ 	.byte	0xff
	.zero		1


	//   ....[147]....
        /*0a5c*/ 	.word	0x0000a400
        /*0a60*/ 	.word	0x00000000
        /*0a64*/ 	.word	0x00000000
        /*0a68*/ 	.short	0x010a
        /*0a6a*/ 	.byte	0xff
	.zero		1


	//   ....[148]....
        /*0a6c*/ 	.word	0x0000a460
        /*0a70*/ 	.word	0x00000000
        /*0a74*/ 	.word	0x00000000
        /*0a78*/ 	.short	0x010a
        /*0a7a*/ 	.byte	0xff
	.zero		1


	//   ....[149]....
        /*0a7c*/ 	.word	0x0000a4c0
        /*0a80*/ 	.word	0x00000000
        /*0a84*/ 	.word	0x00000000
        /*0a88*/ 	.short	0x010a
        /*0a8a*/ 	.byte	0xff
	.zero		1


	//   ....[150]....
        /*0a8c*/ 	.word	0x0000a520
        /*0a90*/ 	.word	0x00000000
        /*0a94*/ 	.word	0x00000150
        /*0a98*/ 	.short	0x010a
        /*0a9a*/ 	.byte	0xff
	.zero		1


	//   ....[151]....
        /*0a9c*/ 	.word	0x0000a570
        /*0aa0*/ 	.word	0x00000000
        /*0aa4*/ 	.word	0x000000d0
        /*0aa8*/ 	.short	0x010a
        /*0aaa*/ 	.byte	0xff
	.zero		1


	//   ....[152]....
        /*0aac*/ 	.word	0x0000a5d0
        /*0ab0*/ 	.word	0x00000000
        /*0ab4*/ 	.word	0x000000c8
        /*0ab8*/ 	.short	0x010a
        /*0aba*/ 	.byte	0xff
	.zero		1


	//   ....[153]....
        /*0abc*/ 	.word	0x0000a630
        /*0ac0*/ 	.word	0x00000000
        /*0ac4*/ 	.word	0x000000a0
        /*0ac8*/ 	.short	0x010a
        /*0aca*/ 	.byte	0xff
	.zero		1


	//   ....[154]....
        /*0acc*/ 	.word	0x0000a690
        /*0ad0*/ 	.word	0x00000000
        /*0ad4*/ 	.word	0x000000a8
        /*0ad8*/ 	.short	0x010a
        /*0ada*/ 	.byte	0xff
	.zero		1


	//   ....[155]....
        /*0adc*/ 	.word	0x0000a6f0
        /*0ae0*/ 	.word	0x00000000
        /*0ae4*/ 	.word	0x000000b0
        /*0ae8*/ 	.short	0x010a
        /*0aea*/ 	.byte	0xff
	.zero		1


	//   ....[156]....
        /*0aec*/ 	.word	0x0000a750
        /*0af0*/ 	.word	0x00000000
        /*0af4*/ 	.word	0x000000b8
        /*0af8*/ 	.short	0x010a
        /*0afa*/ 	.byte	0xff
	.zero		1


	//   ....[157]....
        /*0afc*/ 	.word	0x0000a7b0
        /*0b00*/ 	.word	0x00000000
        /*0b04*/ 	.word	0x000000a0
        /*0b08*/ 	.short	0x010a
        /*0b0a*/ 	.byte	0xff
	.zero		1


	//   ....[158]....
        /*0b0c*/ 	.word	0x0000a810
        /*0b10*/ 	.word	0x00000000
        /*0b14*/ 	.word	0x000000a8
        /*0b18*/ 	.short	0x010a
        /*0b1a*/ 	.byte	0xff
	.zero		1


	//   ....[159]....
        /*0b1c*/ 	.word	0x0000a870
        /*0b20*/ 	.word	0x00000000
        /*0b24*/ 	.word	0x000000b0
        /*0b28*/ 	.short	0x010a
        /*0b2a*/ 	.byte	0xff
	.zero		1


	//   ....[160]....
        /*0b2c*/ 	.word	0x0000a8c0
        /*0b30*/ 	.word	0x00000000
        /*0b34*/ 	.word	0x000000d0
        /*0b38*/ 	.short	0x010a
        /*0b3a*/ 	.byte	0xff
	.zero		1


	//   ....[161]....
        /*0b3c*/ 	.word	0x0000a920
        /*0b40*/ 	.word	0x00000003
        /*0b44*/ 	.word	0x00000080
        /*0b48*/ 	.short	0x010a
        /*0b4a*/ 	.byte	0xff
	.zero		1


	//   ....[162]....
        /*0b4c*/ 	.word	0x0000a970
        /*0b50*/ 	.word	0x00000076
        /*0b54*/ 	.word	0x000000f0
        /*0b58*/ 	.short	0x010a
        /*0b5a*/ 	.byte	0xff
	.zero		1


	//   ....[163]....
        /*0b5c*/ 	.word	0x0000a9c0
        /*0b60*/ 	.word	0x00000003
        /*0b64*/ 	.word	0x00000080
        /*0b68*/ 	.short	0x010a
        /*0b6a*/ 	.byte	0xff
	.zero		1


	//   ....[164]....
        /*0b6c*/ 	.word	0x0000aa10
        /*0b70*/ 	.word	0x00000000
        /*0b74*/ 	.word	0x00000080
        /*0b78*/ 	.short	0x010a
        /*0b7a*/ 	.byte	0xff
	.zero		1


	//   ....[165]....
        /*0b7c*/ 	.word	0x0000aa60
        /*0b80*/ 	.word	0x00000000
        /*0b84*/ 	.word	0x00000080
        /*0b88*/ 	.short	0x010a
        /*0b8a*/ 	.byte	0xff
	.zero		1


	//----- nvinfo : EIATTR_NUM_MBARRIERS
	.align		4
.L_47:
        /*0b8c*/ 	.byte	0x03, 0x38
        /*0b8e*/ 	.short	0x002b


	//----- nvinfo : EIATTR_EXIT_INSTR_OFFSETS
	.align		4
        /*0b90*/ 	.byte	0x04, 0x1c
        /*0b92*/ 	.short	(.L_49 - .L_48)


	//   ....[0]....
.L_48:
        /*0b94*/ 	.word	0x00002af0


	//   ....[1]....
        /*0b98*/ 	.word	0x00002fe0


	//   ....[2]....
        /*0b9c*/ 	.word	0x00003040


	//   ....[3]....
        /*0ba0*/ 	.word	0x000043c0


	//   ....[4]....
        /*0ba4*/ 	.word	0x000055c0


	//   ....[5]....
        /*0ba8*/ 	.word	0x00005600


	//   ....[6]....
        /*0bac*/ 	.word	0x00009b20


	//   ....[7]....
        /*0bb0*/ 	.word	0x00009b90


	//   ....[8]....
        /*0bb4*/ 	.word	0x00009bc0


	//   ....[9]....
        /*0bb8*/ 	.word	0x00009c30


	//----- nvinfo : EIATTR_MAX_THREADS
	.align		4
.L_49:
        /*0bbc*/ 	.byte	0x04, 0x05
        /*0bbe*/ 	.short	(.L_51 - .L_50)
.L_50:
        /*0bc0*/ 	.word	0x00000100
        /*0bc4*/ 	.word	0x00000001
        /*0bc8*/ 	.word	0x00000001


	//----- nvinfo : EIATTR_CRS_STACK_SIZE
	.align		4
.L_51:
        /*0bcc*/ 	.byte	0x04, 0x1e
        /*0bce*/ 	.short	(.L_53 - .L_52)
.L_52:
        /*0bd0*/ 	.word	0x00000000


	//----- nvinfo : EIATTR_CBANK_PARAM_SIZE
	.align		4
.L_53:
        /*0bd4*/ 	.byte	0x03, 0x19
        /*0bd6*/ 	.short	0x0800


	//----- nvinfo : EIATTR_PARAM_CBANK
	.align		4
        /*0bd8*/ 	.byte	0x04, 0x0a
        /*0bda*/ 	.short	(.L_55 - .L_54)
	.align		4
.L_54:
        /*0bdc*/ 	.word	index@(.nv.constant0._ZN7cutlass13device_kernelINS_4gemm6kernel13GemmUniversalIN4cute5tupleIJiiiiEEENS1_10collective13CollectiveMmaINS1_35MainloopSm100TmaUmmaWarpSpecializedILi8ELi2ELi4ENS5_IJNS4_1CILi2EEENSA_ILi1EEESC_EEEEENS5_IJNSA_ILi128EEENSA_ILi256EEENSA_ILi64EEEEEENS_10bfloat16_tENS5_IJlSC_lEEESJ_SK_NS4_8TiledMMAINS4_8MMA_AtomIJNS4_26SM100_MMA_F16BF16_2x1SM_SSISJ_SJ_fLi128ELi256ELNS4_4UMMA5MajorE0ELSP_0ELNSO_7ScaleInE0ELSQ_0EEEEEENS4_6LayoutINS5_IJSC_SC_SC_EEENS5_IJNSA_ILi0EEESV_SV_EEEEENS5_IJNS4_10UnderscoreESY_SY_EEEEENS4_18SM100_TMA_2SM_LOADENS4_14ComposedLayoutINS4_7SwizzleILi3ELi4ELi3EEENS4_18smem_ptr_flag_bitsILi16EEENST_INS5_IJNSA_ILi8EEESH_EEENS5_IJSH_SC_EEEEEEEvNS4_8identityES11_S1B_vS1C_EENS_8epilogue10collective18CollectiveEpilogueINS1E_23Sm100TmaWarpSpecializedILi4ELi2ELi32ELb1ELb0EEEJNS5_IJSH_SG_SH_EEENS5_IJNST_ISH_SC_EENST_INS5_IJNSA_ILi32EEESB_EEENS5_IJSC_SF_EEEEEEEESJ_SK_SJ_SK_NS1E_6fusion15FusionCallbacksIS1I_NS1Q_17LinCombPerRowBiasISJ_fSJ_SJ_fLi8ELNS_15FloatRoundStyleE2EEES1J_S1P_JEEENS4_5SM1004TMEM4LOAD26SM100_TMEM_LOAD_32dp32b32xENS4_13SM90_TMA_LOADENS12_INS13_ILi2ELi4ELi3EEES16_NST_INS5_IJS17_S1L_EEENS5_IJS1L_SC_EEEEEEENS4_39AutoVectorizingCopyWithAssumedAlignmentILi128EEENS4_14SM90_TMA_STOREES25_S27_S27_EEEvvEEEEvNT_6ParamsE)
        /*0be0*/ 	.short	0x0380
        /*0be2*/ 	.short	0x0800


	//----- nvinfo : EIATTR_SW_WAR
	.align		4
.L_55:
        /*0be4*/ 	.byte	0x04, 0x36
        /*0be6*/ 	.short	(.L_57 - .L_56)
.L_56:
        /*0be8*/ 	.word	0x00000008
.L_57:


//--------------------- .nv.callgraph             --------------------------
	.section	.nv.callgraph,"",@"SHT_CUDA_CALLGRAPH"
	.align	4
	.sectionentsize	8
	.align		4
        /*0000*/ 	.word	0x00000000
	.align		4
        /*0004*/ 	.word	0xffffffff
	.align		4
        /*0008*/ 	.word	index@(_ZN7cutlass13device_kernelINS_4gemm6kernel13GemmUniversalIN4cute5tupleIJiiiiEEENS1_10collective13CollectiveMmaINS1_35MainloopSm100TmaUmmaWarpSpecializedILi8ELi2ELi4ENS5_IJNS4_1CILi2EEENSA_ILi1EEESC_EEEEENS5_IJNSA_ILi128EEENSA_ILi256EEENSA_ILi64EEEEEENS_10bfloat16_tENS5_IJlSC_lEEESJ_SK_NS4_8TiledMMAINS4_8MMA_AtomIJNS4_26SM100_MMA_F16BF16_2x1SM_SSISJ_SJ_fLi128ELi256ELNS4_4UMMA5MajorE0ELSP_0ELNSO_7ScaleInE0ELSQ_0EEEEEENS4_6LayoutINS5_IJSC_SC_SC_EEENS5_IJNSA_ILi0EEESV_SV_EEEEENS5_IJNS4_10UnderscoreESY_SY_EEEEENS4_18SM100_TMA_2SM_LOADENS4_14ComposedLayoutINS4_7SwizzleILi3ELi4ELi3EEENS4_18smem_ptr_flag_bitsILi16EEENST_INS5_IJNSA_ILi8EEESH_EEENS5_IJSH_SC_EEEEEEEvNS4_8identityES11_S1B_vS1C_EENS_8epilogue10collective18CollectiveEpilogueINS1E_23Sm100TmaWarpSpecializedILi4ELi2ELi32ELb1ELb0EEEJNS5_IJSH_SG_SH_EEENS5_IJNST_ISH_SC_EENST_INS5_IJNSA_ILi32EEESB_EEENS5_IJSC_SF_EEEEEEEESJ_SK_SJ_SK_NS1E_6fusion15FusionCallbacksIS1I_NS1Q_17LinCombPerRowBiasISJ_fSJ_SJ_fLi8ELNS_15FloatRoundStyleE2EEES1J_S1P_JEEENS4_5SM1004TMEM4LOAD26SM100_TMEM_LOAD_32dp32b32xENS4_13SM90_TMA_LOADENS12_INS13_ILi2ELi4ELi3EEES16_NST_INS5_IJS17_S1L_EEENS5_IJS1L_SC_EEEEEEENS4_39AutoVectorizingCopyWithAssumedAlignmentILi128EEENS4_14SM90_TMA_STOREES25_S27_S27_EEEvvEEEEvNT_6ParamsE)
	.align		4
        /*000c*/ 	.word	index@(__assertfail)
	.align		4
        /*0010*/ 	.word	0x00000000
	.align		4
        /*0014*/ 	.word	0xfffffffe
	.align		4
        /*0018*/ 	.word	0x00000000
	.align		4
        /*001c*/ 	.word	0xfffffffd
	.align		4
        /*0020*/ 	.word	0x00000000
	.align		4
        /*0024*/ 	.word	0xfffffffc


//--------------------- .nv.constant4             --------------------------
	.section	.nv.constant4,"a",@progbits
	.align	8
	.align		8
.nv.constant4:
        /*0000*/ 	.dword	__assertfail
	.align		8
        /*0008*/ 	.dword	__unnamed_1
	.align		8
        /*0010*/ 	.dword	__unnamed_2
	.align		8
        /*0018*/ 	.dword	_ZN39_INTERNAL_164f1657_4_k_cu_e98809ee_30394cuda3std3__45__cpo5beginE
	.align		8
        /*0020*/ 	.dword	_ZN39_INTERNAL_164f1657_4_k_cu_e98809ee_30394cuda3std3__45__cpo3endE
	.align		8
        /*0028*/ 	.dword	_ZN39_INTERNAL_164f1657_4_k_cu_e98809ee_30394cuda3std3__45__cpo6cbeginE
	.align		8
        /*0030*/ 	.dword	_ZN39_INTERNAL_164f1657_4_k_cu_e98809ee_30394cuda3std3__45__cpo4cendE
	.align		8
        /*0038*/ 	.dword	_ZN39_INTERNAL_164f1657_4_k_cu_e98809ee_30394cuda3std3__441_GLOBAL__N__164f1657_4_k_cu_e98809ee_30396ignoreE
	.align		8
        /*0040*/ 	.dword	_ZN39_INTERNAL_164f1657_4_k_cu_e98809ee_30394cuda3std3__419piecewise_constructE
	.align		8
        /*0048*/ 	.dword	_ZN39_INTERNAL_164f1657_4_k_cu_e98809ee_30394cuda3std3__48in_placeE
	.align		8
        /*0050*/ 	.dword	_ZN39_INTERNAL_164f1657_4_k_cu_e98809ee_30394cuda3std6ranges3__45__cpo4swapE
	.align		8
        /*0058*/ 	.dword	_ZN39_INTERNAL_164f1657_4_k_cu_e98809ee_30394cuda3std6ranges3__45__cpo9iter_moveE
	.align		8
        /*0060*/ 	.dword	_ZN39_INTERNAL_164f1657_4_k_cu_e98809ee_30394cute7productE
	.align		8
        /*0068*/ 	.dword	_ZN39_INTERNAL_164f1657_4_k_cu_e98809ee_30394cute1_E
	.align		8
        /*0070*/ 	.dword	$str$25
	.align		8
        /*0078*/ 	.dword	$str$26
	.align		8
        /*0080*/ 	.dword	$str$27
	.align		8
        /*0088*/ 	.dword	$str$28


//--------------------- .text._ZN7cutlass13device_kernelINS_4gemm6kernel13GemmUniversalIN4cute5tupleIJiiiiEEENS1_10collective13CollectiveMmaINS1_35MainloopSm100TmaUmmaWarpSpecializedILi8ELi2ELi4ENS5_IJNS4_1CILi2EEENSA_ILi1EEESC_EEEEENS5_IJNSA_ILi128EEENSA_ILi256EEENSA_ILi64EEEEEENS_10bfloat16_tENS5_IJlSC_lEEESJ_SK_NS4_8TiledMMAINS4_8MMA_AtomIJNS4_26SM100_MMA_F16BF16_2x1SM_SSISJ_SJ_fLi128ELi256ELNS4_4UMMA5MajorE0ELSP_0ELNSO_7ScaleInE0ELSQ_0EEEEEENS4_6LayoutINS5_IJSC_SC_SC_EEENS5_IJNSA_ILi0EEESV_SV_EEEEENS5_IJNS4_10UnderscoreESY_SY_EEEEENS4_18SM100_TMA_2SM_LOADENS4_14ComposedLayoutINS4_7SwizzleILi3ELi4ELi3EEENS4_18smem_ptr_flag_bitsILi16EEENST_INS5_IJNSA_ILi8EEESH_EEENS5_IJSH_SC_EEEEEEEvNS4_8identityES11_S1B_vS1C_EENS_8epilogue10collective18CollectiveEpilogueINS1E_23Sm100TmaWarpSpecializedILi4ELi2ELi32ELb1ELb0EEEJNS5_IJSH_SG_SH_EEENS5_IJNST_ISH_SC_EENST_INS5_IJNSA_ILi32EEESB_EEENS5_IJSC_SF_EEEEEEEESJ_SK_SJ_SK_NS1E_6fusion15FusionCallbacksIS1I_NS1Q_17LinCombPerRowBiasISJ_fSJ_SJ_fLi8ELNS_15FloatRoundStyleE2EEES1J_S1P_JEEENS4_5SM1004TMEM4LOAD26SM100_TMEM_LOAD_32dp32b32xENS4_13SM90_TMA_LOADENS12_INS13_ILi2ELi4ELi3EEES16_NST_INS5_IJS17_S1L_EEENS5_IJS1L_SC_EEEEEEENS4_39AutoVectorizingCopyWithAssumedAlignmentILi128EEENS4_14SM90_TMA_STOREES25_S27_S27_EEEvvEEEEvNT_6ParamsE --------------------------
	.section	.text._ZN7cutlass13device_kernelINS_4gemm6kernel13GemmUniversalIN4cute5tupleIJiiiiEEENS1_10collective13CollectiveMmaINS1_35MainloopSm100TmaUmmaWarpSpecializedILi8ELi2ELi4ENS5_IJNS4_1CILi2EEENSA_ILi1EEESC_EEEEENS5_IJNSA_ILi128EEENSA_ILi256EEENSA_ILi64EEEEEENS_10bfloat16_tENS5_IJlSC_lEEESJ_SK_NS4_8TiledMMAINS4_8MMA_AtomIJNS4_26SM100_MMA_F16BF16_2x1SM_SSISJ_SJ_fLi128ELi256ELNS4_4UMMA5MajorE0ELSP_0ELNSO_7ScaleInE0ELSQ_0EEEEEENS4_6LayoutINS5_IJSC_SC_SC_EEENS5_IJNSA_ILi0EEESV_SV_EEEEENS5_IJNS4_10UnderscoreESY_SY_EEEEENS4_18SM100_TMA_2SM_LOADENS4_14ComposedLayoutINS4_7SwizzleILi3ELi4ELi3EEENS4_18smem_ptr_flag_bitsILi16EEENST_INS5_IJNSA_ILi8EEESH_EEENS5_IJSH_SC_EEEEEEEvNS4_8identityES11_S1B_vS1C_EENS_8epilogue10collective18CollectiveEpilogueINS1E_23Sm100TmaWarpSpecializedILi4ELi2ELi32ELb1ELb0EEEJNS5_IJSH_SG_SH_EEENS5_IJNST_ISH_SC_EENST_INS5_IJNSA_ILi32EEESB_EEENS5_IJSC_SF_EEEEEEEESJ_SK_SJ_SK_NS1E_6fusion15FusionCallbacksIS1I_NS1Q_17LinCombPerRowBiasISJ_fSJ_SJ_fLi8ELNS_15FloatRoundStyleE2EEES1J_S1P_JEEENS4_5SM1004TMEM4LOAD26SM100_TMEM_LOAD_32dp32b32xENS4_13SM90_TMA_LOADENS12_INS13_ILi2ELi4ELi3EEES16_NST_INS5_IJS17_S1L_EEENS5_IJS1L_SC_EEEEEEENS4_39AutoVectorizingCopyWithAssumedAlignmentILi128EEENS4_14SM90_TMA_STOREES25_S27_S27_EEEvvEEEEvNT_6ParamsE,"ax",@progbits
	.align	128
.text._ZN7cutlass13device_kernelINS_4gemm6kernel13GemmUniversalIN4cute5tupleIJiiiiEEENS1_10collective13CollectiveMmaINS1_35MainloopSm100TmaUmmaWarpSpecializedILi8ELi2ELi4ENS5_IJNS4_1CILi2EEENSA_ILi1EEESC_EEEEENS5_IJNSA_ILi128EEENSA_ILi256EEENSA_ILi64EEEEEENS_10bfloat16_tENS5_IJlSC_lEEESJ_SK_NS4_8TiledMMAINS4_8MMA_AtomIJNS4_26SM100_MMA_F16BF16_2x1SM_SSISJ_SJ_fLi128ELi256ELNS4_4UMMA5MajorE0ELSP_0ELNSO_7ScaleInE0ELSQ_0EEEEEENS4_6LayoutINS5_IJSC_SC_SC_EEENS5_IJNSA_ILi0EEESV_SV_EEEEENS5_IJNS4_10UnderscoreESY_SY_EEEEENS4_18SM100_TMA_2SM_LOADENS4_14ComposedLayoutINS4_7SwizzleILi3ELi4ELi3EEENS4_18smem_ptr_flag_bitsILi16EEENST_INS5_IJNSA_ILi8EEESH_EEENS5_IJSH_SC_EEEEEEEvNS4_8identityES11_S1B_vS1C_EENS_8epilogue10collective18CollectiveEpilogueINS1E_23Sm100TmaWarpSpecializedILi4ELi2ELi32ELb1ELb0EEEJNS5_IJSH_SG_SH_EEENS5_IJNST_ISH_SC_EENST_INS5_IJNSA_ILi32EEESB_EEENS5_IJSC_SF_EEEEEEEESJ_SK_SJ_SK_NS1E_6fusion15FusionCallbacksIS1I_NS1Q_17LinCombPerRowBiasISJ_fSJ_SJ_fLi8ELNS_15FloatRoundStyleE2EEES1J_S1P_JEEENS4_5SM1004TMEM4LOAD26SM100_TMEM_LOAD_32dp32b32xENS4_13SM90_TMA_LOADENS12_INS13_ILi2ELi4ELi3EEES16_NST_INS5_IJS17_S1L_EEENS5_IJS1L_SC_EEEEEEENS4_39AutoVectorizingCopyWithAssumedAlignmentILi128EEENS4_14SM90_TMA_STOREES25_S27_S27_EEEvvEEEEvNT_6ParamsE:
        .type           _ZN7cutlass13device_kernelINS_4gemm6kernel13GemmUniversalIN4cute5tupleIJiiiiEEENS1_10collective13CollectiveMmaINS1_35MainloopSm100TmaUmmaWarpSpecializedILi8ELi2ELi4ENS5_IJNS4_1CILi2EEENSA_ILi1EEESC_EEEEENS5_IJNSA_ILi128EEENSA_ILi256EEENSA_ILi64EEEEEENS_10bfloat16_tENS5_IJlSC_lEEESJ_SK_NS4_8TiledMMAINS4_8MMA_AtomIJNS4_26SM100_MMA_F16BF16_2x1SM_SSISJ_SJ_fLi128ELi256ELNS4_4UMMA5MajorE0ELSP_0ELNSO_7ScaleInE0ELSQ_0EEEEEENS4_6LayoutINS5_IJSC_SC_SC_EEENS5_IJNSA_ILi0EEESV_SV_EEEEENS5_IJNS4_10UnderscoreESY_SY_EEEEENS4_18SM100_TMA_2SM_LOADENS4_14ComposedLayoutINS4_7SwizzleILi3ELi4ELi3EEENS4_18smem_ptr_flag_bitsILi16EEENST_INS5_IJNSA_ILi8EEESH_EEENS5_IJSH_SC_EEEEEEEvNS4_8identityES11_S1B_vS1C_EENS_8epilogue10collective18CollectiveEpilogueINS1E_23Sm100TmaWarpSpecializedILi4ELi2ELi32ELb1ELb0EEEJNS5_IJSH_SG_SH_EEENS5_IJNST_ISH_SC_EENST_INS5_IJNSA_ILi32EEESB_EEENS5_IJSC_SF_EEEEEEEESJ_SK_SJ_SK_NS1E_6fusion15FusionCallbacksIS1I_NS1Q_17LinCombPerRowBiasISJ_fSJ_SJ_fLi8ELNS_15FloatRoundStyleE2EEES1J_S1P_JEEENS4_5SM1004TMEM4LOAD26SM100_TMEM_LOAD_32dp32b32xENS4_13SM90_TMA_LOADENS12_INS13_ILi2ELi4ELi3EEES16_NST_INS5_IJS17_S1L_EEENS5_IJS1L_SC_EEEEEEENS4_39AutoVectorizingCopyWithAssumedAlignmentILi128EEENS4_14SM90_TMA_STOREES25_S27_S27_EEEvvEEEEvNT_6ParamsE,@function
        .size           _ZN7cutlass13device_kernelINS_4gemm6kernel13GemmUniversalIN4cute5tupleIJiiiiEEENS1_10collective13CollectiveMmaINS1_35MainloopSm100TmaUmmaWarpSpecializedILi8ELi2ELi4ENS5_IJNS4_1CILi2EEENSA_ILi1EEESC_EEEEENS5_IJNSA_ILi128EEENSA_ILi256EEENSA_ILi64EEEEEENS_10bfloat16_tENS5_IJlSC_lEEESJ_SK_NS4_8TiledMMAINS4_8MMA_AtomIJNS4_26SM100_MMA_F16BF16_2x1SM_SSISJ_SJ_fLi128ELi256ELNS4_4UMMA5MajorE0ELSP_0ELNSO_7ScaleInE0ELSQ_0EEEEEENS4_6LayoutINS5_IJSC_SC_SC_EEENS5_IJNSA_ILi0EEESV_SV_EEEEENS5_IJNS4_10UnderscoreESY_SY_EEEEENS4_18SM100_TMA_2SM_LOADENS4_14ComposedLayoutINS4_7SwizzleILi3ELi4ELi3EEENS4_18smem_ptr_flag_bitsILi16EEENST_INS5_IJNSA_ILi8EEESH_EEENS5_IJSH_SC_EEEEEEEvNS4_8identityES11_S1B_vS1C_EENS_8epilogue10collective18CollectiveEpilogueINS1E_23Sm100TmaWarpSpecializedILi4ELi2ELi32ELb1ELb0EEEJNS5_IJSH_SG_SH_EEENS5_IJNST_ISH_SC_EENST_INS5_IJNSA_ILi32EEESB_EEENS5_IJSC_SF_EEEEEEEESJ_SK_SJ_SK_NS1E_6fusion15FusionCallbacksIS1I_NS1Q_17LinCombPerRowBiasISJ_fSJ_SJ_fLi8ELNS_15FloatRoundStyleE2EEES1J_S1P_JEEENS4_5SM1004TMEM4LOAD26SM100_TMEM_LOAD_32dp32b32xENS4_13SM90_TMA_LOADENS12_INS13_ILi2ELi4ELi3EEES16_NST_INS5_IJS17_S1L_EEENS5_IJS1L_SC_EEEEEEENS4_39AutoVectorizingCopyWithAssumedAlignmentILi128EEENS4_14SM90_TMA_STOREES25_S27_S27_EEEvvEEEEvNT_6ParamsE,(.L_x_210 - _ZN7cutlass13device_kernelINS_4gemm6kernel13GemmUniversalIN4cute5tupleIJiiiiEEENS1_10collective13CollectiveMmaINS1_35MainloopSm100TmaUmmaWarpSpecializedILi8ELi2ELi4ENS5_IJNS4_1CILi2EEENSA_ILi1EEESC_EEEEENS5_IJNSA_ILi128EEENSA_ILi256EEENSA_ILi64EEEEEENS_10bfloat16_tENS5_IJlSC_lEEESJ_SK_NS4_8TiledMMAINS4_8MMA_AtomIJNS4_26SM100_MMA_F16BF16_2x1SM_SSISJ_SJ_fLi128ELi256ELNS4_4UMMA5MajorE0ELSP_0ELNSO_7ScaleInE0ELSQ_0EEEEEENS4_6LayoutINS5_IJSC_SC_SC_EEENS5_IJNSA_ILi0EEESV_SV_EEEEENS5_IJNS4_10UnderscoreESY_SY_EEEEENS4_18SM100_TMA_2SM_LOADENS4_14ComposedLayoutINS4_7SwizzleILi3ELi4ELi3EEENS4_18smem_ptr_flag_bitsILi16EEENST_INS5_IJNSA_ILi8EEESH_EEENS5_IJSH_SC_EEEEEEEvNS4_8identityES11_S1B_vS1C_EENS_8epilogue10collective18CollectiveEpilogueINS1E_23Sm100TmaWarpSpecializedILi4ELi2ELi32ELb1ELb0EEEJNS5_IJSH_SG_SH_EEENS5_IJNST_ISH_SC_EENST_INS5_IJNSA_ILi32EEESB_EEENS5_IJSC_SF_EEEEEEEESJ_SK_SJ_SK_NS1E_6fusion15FusionCallbacksIS1I_NS1Q_17LinCombPerRowBiasISJ_fSJ_SJ_fLi8ELNS_15FloatRoundStyleE2EEES1J_S1P_JEEENS4_5SM1004TMEM4LOAD26SM100_TMEM_LOAD_32dp32b32xENS4_13SM90_TMA_LOADENS12_INS13_ILi2ELi4ELi3EEES16_NST_INS5_IJS17_S1L_EEENS5_IJS1L_SC_EEEEEEENS4_39AutoVectorizingCopyWithAssumedAlignmentILi128EEENS4_14SM90_TMA_STOREES25_S27_S27_EEEvvEEEEvNT_6ParamsE)
        .other          _ZN7cutlass13device_kernelINS_4gemm6kernel13GemmUniversalIN4cute5tupleIJiiiiEEENS1_10collective13CollectiveMmaINS1_35MainloopSm100TmaUmmaWarpSpecializedILi8ELi2ELi4ENS5_IJNS4_1CILi2EEENSA_ILi1EEESC_EEEEENS5_IJNSA_ILi128EEENSA_ILi256EEENSA_ILi64EEEEEENS_10bfloat16_tENS5_IJlSC_lEEESJ_SK_NS4_8TiledMMAINS4_8MMA_AtomIJNS4_26SM100_MMA_F16BF16_2x1SM_SSISJ_SJ_fLi128ELi256ELNS4_4UMMA5MajorE0ELSP_0ELNSO_7ScaleInE0ELSQ_0EEEEEENS4_6LayoutINS5_IJSC_SC_SC_EEENS5_IJNSA_ILi0EEESV_SV_EEEEENS5_IJNS4_10UnderscoreESY_SY_EEEEENS4_18SM100_TMA_2SM_LOADENS4_14ComposedLayoutINS4_7SwizzleILi3ELi4ELi3EEENS4_18smem_ptr_flag_bitsILi16EEENST_INS5_IJNSA_ILi8EEESH_EEENS5_IJSH_SC_EEEEEEEvNS4_8identityES11_S1B_vS1C_EENS_8epilogue10collective18CollectiveEpilogueINS1E_23Sm100TmaWarpSpecializedILi4ELi2ELi32ELb1ELb0EEEJNS5_IJSH_SG_SH_EEENS5_IJNST_ISH_SC_EENST_INS5_IJNSA_ILi32EEESB_EEENS5_IJSC_SF_EEEEEEEESJ_SK_SJ_SK_NS1E_6fusion15FusionCallbacksIS1I_NS1Q_17LinCombPerRowBiasISJ_fSJ_SJ_fLi8ELNS_15FloatRoundStyleE2EEES1J_S1P_JEEENS4_5SM1004TMEM4LOAD26SM100_TMEM_LOAD_32dp32b32xENS4_13SM90_TMA_LOADENS12_INS13_ILi2ELi4ELi3EEES16_NST_INS5_IJS17_S1L_EEENS5_IJS1L_SC_EEEEEEENS4_39AutoVectorizingCopyWithAssumedAlignmentILi128EEENS4_14SM90_TMA_STOREES25_S27_S27_EEEvvEEEEvNT_6ParamsE,@"STO_CUDA_ENTRY STV_DEFAULT"
_ZN7cutlass13device_kernelINS_4gemm6kernel13GemmUniversalIN4cute5tupleIJiiiiEEENS1_10collective13CollectiveMmaINS1_35MainloopSm100TmaUmmaWarpSpecializedILi8ELi2ELi4ENS5_IJNS4_1CILi2EEENSA_ILi1EEESC_EEEEENS5_IJNSA_ILi128EEENSA_ILi256EEENSA_ILi64EEEEEENS_10bfloat16_tENS5_IJlSC_lEEESJ_SK_NS4_8TiledMMAINS4_8MMA_AtomIJNS4_26SM100_MMA_F16BF16_2x1SM_SSISJ_SJ_fLi128ELi256ELNS4_4UMMA5MajorE0ELSP_0ELNSO_7ScaleInE0ELSQ_0EEEEEENS4_6LayoutINS5_IJSC_SC_SC_EEENS5_IJNSA_ILi0EEESV_SV_EEEEENS5_IJNS4_10UnderscoreESY_SY_EEEEENS4_18SM100_TMA_2SM_LOADENS4_14ComposedLayoutINS4_7SwizzleILi3ELi4ELi3EEENS4_18smem_ptr_flag_bitsILi16EEENST_INS5_IJNSA_ILi8EEESH_EEENS5_IJSH_SC_EEEEEEEvNS4_8identityES11_S1B_vS1C_EENS_8epilogue10collective18CollectiveEpilogueINS1E_23Sm100TmaWarpSpecializedILi4ELi2ELi32ELb1ELb0EEEJNS5_IJSH_SG_SH_EEENS5_IJNST_ISH_SC_EENST_INS5_IJNSA_ILi32EEESB_EEENS5_IJSC_SF_EEEEEEEESJ_SK_SJ_SK_NS1E_6fusion15FusionCallbacksIS1I_NS1Q_17LinCombPerRowBiasISJ_fSJ_SJ_fLi8ELNS_15FloatRoundStyleE2EEES1J_S1P_JEEENS4_5SM1004TMEM4LOAD26SM100_TMEM_LOAD_32dp32b32xENS4_13SM90_TMA_LOADENS12_INS13_ILi2ELi4ELi3EEES16_NST_INS5_IJS17_S1L_EEENS5_IJS1L_SC_EEEEEEENS4_39AutoVectorizingCopyWithAssumedAlignmentILi128EEENS4_14SM90_TMA_STOREES25_S27_S27_EEEvvEEEEvNT_6ParamsE:
[----:B------:R-:W1:Y:S01]  /*0000*/  LDC R1, c[0x0][0x37c] ;  /* 0x0000df00ff017b82 */ /* 0x000e620000000800 */
[----:B------:R-:W2:Y:S01]  /*0010*/  S2R R0, SR_TID.X ;  /* 0x0000000000007919 */ /* 0x000ea20000002100 */
[----:B------:R-:W3:Y:S06]  /*0020*/  LDCU.64 UR8, c[0x0][0x890] ;  /* 0x00011200ff0877ac */ /* 0x000eec0008000a00 */
[----:B------:R-:W4:Y:S01]  /*0030*/  S2UR UR46, SR_CgaCtaId ;  /* 0x00000000002e79c3 */ /* 0x000f220000008800 */
[----:B------:R-:W-:Y:S01]  /*0040*/  PRMT R98, RZ, 0x7610, R98 ;  /* 0x00007610ff627816 */ /* 0x000fe20000000062 */
[----:B------:R-:W1:Y:S01]  /*0050*/  LDCU.64 UR50, c[0x0][0x358] ;  /* 0x00006b00ff3277ac */ /* 0x000e620008000a00 */
[----:B------:R-:W-:-:S02]  /*0060*/  ELECT P0, URZ, PT ;  /* 0x0000000000ff782f */ /* 0x000fc40003800000 */
[----:B---3--:R-:W-:-:S04]  /*0070*/  ISETP.NE.U32.AND P1, PT, RZ, UR8, PT ;  /* 0x00000008ff007c0c */ /* 0x008fc8000bf25070 */
[----:B------:R-:W-:Y:S01]  /*0080*/  ISETP.NE.AND.EX P2, PT, RZ, UR9, PT, P1 ;  /* 0x00000009ff007c0c */ /* 0x000fe2000bf45310 */
[----:B----4-:R-:W-:Y:S02]  /*0090*/  ULOP3.LUT UR5, UR46, 0x1, URZ, 0xc0, !UPT ;  /* 0x000000012e057892 */ /* 0x010fe4000f8ec0ff */
[----:B------:R-:W-:Y:S01]  /*00a0*/  ULOP3.LUT UR4, UR46, 0x1, URZ, 0x3c, !UPT ;  /* 0x000000012e047892 */ /* 0x000fe2000f8e3cff */
[----:B--2---:R-:W-:-:S05]  /*00b0*/  SHF.R.U32.HI R99, RZ, 0x5, R0 ;  /* 0x00000005ff637819 */ /* 0x004fca0000011600 */
[----:B------:R-:W2:Y:S02]  /*00c0*/  SHFL.IDX PT, R2, R99, RZ, 0x1f ;  /* 0x00001fff63027589 */ /* 0x000ea400000e0000 */
[----:B--2---:R-:W-:Y:S02]  /*00d0*/  R2UR UR10, R2 ;  /* 0x00000000020a72ca */ /* 0x004fe400000e0000 */
[----:B-1----:R-:W-:Y:S05]  /*00e0*/  @P2 BRA `(.L_x_0) ;  /* 0x00000000002c2947 */ /* 0x002fea0003800000 */
[----:B------:R-:W1:Y:S02]  /*00f0*/  LDCU.64 UR6, c[0x0][0x888] ;  /* 0x00011100ff0677ac */ /* 0x000e640008000a00 */
[----:B-1----:R-:W-:-:S04]  /*0100*/  UISETP.NE.U32.AND UP0, UPT, UR6, URZ, UPT ;  /* 0x000000ff0600728c */ /* 0x002fc8000bf05070 */
[----:B------:R-:W-:-:S09]  /*0110*/  UISETP.NE.AND.EX UP0, UPT, UR7, URZ, UPT, UP0 ;  /* 0x000000ff0700728c */ /* 0x000fd2000bf05300 */
[----:B------:R-:W-:Y:S05]  /*0120*/  BRA.U !UP0, `(.L_x_1) ;  /* 0x0000000108107547 */ /* 0x000fea000b800000 */
[----:B------:R-:W1:Y:S02]  /*0130*/  LDC.64 R2, c[0x0][0x888] ;  /* 0x00022200ff027b82 */ /* 0x000e640000000a00 */
[----:B-1----:R1:W5:Y:S01]  /*0140*/  LDG.E R49, desc[UR50][R2.64] ;  /* 0x0000003202317981 */ /* 0x002362000c1e1900 */
[----:B------:R-:W-:Y:S01]  /*0150*/  HFMA2 R98, -RZ, RZ, 0, 5.9604644775390625e-08 ;  /* 0x00000001ff627431 */ /* 0x000fe200000001ff */
[----:B------:R-:W-:Y:S05]  /*0160*/  BRA `(.L_x_0) ;  /* 0x00000000000c7947 */ /* 0x000fea0003800000 */
.L_x_1:
[----:B------:R-:W1:Y:S01]  /*0170*/  LDCU UR6, c[0x0][0x880] ;  /* 0x00011000ff0677ac */ /* 0x000e620008000800 */
[----:B------:R-:W-:Y:S01]  /*0180*/  HFMA2 R98, -RZ, RZ, 0, 5.9604644775390625e-08 ;  /* 0x00000001ff627431 */ /* 0x000fe200000001ff */
[----:B-1----:R-:W-:-:S07]  /*0190*/  MOV R49, UR6 ;  /* 0x0000000600317c02 */ /* 0x002fce0008000f00 */
.L_x_0:
[----:B------:R-:W2:Y:S02]  /*01a0*/  LDCU.64 UR6, c[0x0][0x8b0] ;  /* 0x00011600ff0677ac */ /* 0x000ea40008000a00 */
[----:B--2---:R-:W-:-:S04]  /*01b0*/  UISETP.NE.U32.AND UP0, UPT, UR6, URZ, UPT ;  /* 0x000000ff0600728c */ /* 0x004fc8000bf05070 */
[----:B------:R-:W-:-:S09]  /*01c0*/  UISETP.NE.AND.EX UP0, UPT, UR7, URZ, UPT, UP0 ;  /* 0x000000ff0700728c */ /* 0x000fd2000bf05300 */
[----:B------:R-:W-:Y:S05]  /*01d0*/  BRA.U UP0, `(.L_x_2) ;  /* 0x0000000100247547 */ /* 0x000fea000b800000 */
[----:B------:R-:W2:Y:S02]  /*01e0*/  LDCU.64 UR6, c[0x0][0x8a8] ;  /* 0x00011500ff0677ac */ /* 0x000ea40008000a00 */
[----:B--2---:R-:W-:-:S04]  /*01f0*/  UISETP.NE.U32.AND UP0, UPT, UR6, URZ, UPT ;  /* 0x000000ff0600728c */ /* 0x004fc8000bf05070 */
[----:B------:R-:W-:-:S09]  /*0200*/  UISETP.NE.AND.EX UP0, UPT, UR7, URZ, UPT, UP0 ;  /* 0x000000ff0700728c */ /* 0x000fd2000bf05300 */
[----:B------:R-:W-:Y:S05]  /*0210*/  BRA.U !UP0, `(.L_x_3) ;  /* 0x00000001080c7547 */ /* 0x000fea000b800000 */
[----:B-1----:R-:W1:Y:S02]  /*0220*/  LDC.64 R2, c[0x0][0x8a8] ;  /* 0x00022a00ff027b82 */ /* 0x002e640000000a00 */
[----:B-1----:R2:W5:Y:S01]  /*0230*/  LDG.E R47, desc[UR50][R2.64] ;  /* 0x00000032022f7981 */ /* 0x002562000c1e1900 */
[----:B------:R-:W-:Y:S05]  /*0240*/  BRA `(.L_x_2) ;  /* 0x0000000000087947 */ /* 0x000fea0003800000 */
.L_x_3:
[----:B------:R-:W2:Y:S02]  /*0250*/  LDCU UR6, c[0x0][0x8a0] ;  /* 0x00011400ff0677ac */ /* 0x000ea40008000800 */
[----:B--2---:R-:W-:Y:S02]  /*0260*/  MOV R47, UR6 ;  /* 0x00000006002f7c02 */ /* 0x004fe40008000f00 */
.L_x_2:
[----:B-12---:R-:W-:Y:S01]  /*0270*/  IMAD.U32 R2, RZ, RZ, UR10 ;  /* 0x0000000aff027e24 */ /* 0x006fe2000f8e00ff */
[----:B------:R-:W-:Y:S04]  /*0280*/  BSSY.RECONVERGENT B0, `(.L_x_4) ;  /* 0x000000c000007945 */ /* 0x000fe80003800200 */
[C---:B------:R-:W-:Y:S02]  /*0290*/  ISETP.NE.OR P3, PT, R2.reuse, 0x1, !P0 ;  /* 0x000000010200780c */ /* 0x040fe40004765670 */
[----:B------:R-:W-:-:S11]  /*02a0*/  ISETP.NE.OR P2, PT, R2, 0x3, !P0 ;  /* 0x000000030200780c */ /* 0x000fd60004745670 */
[----:B------:R-:W-:Y:S05]  /*02b0*/  @P3 BRA `(.L_x_5) ;  /* 0x0000000000203947 */ /* 0x000fea0003800000 */
[----:B------:R-:W1:Y:S02]  /*02c0*/  LDCU.64 UR6, c[0x0][0x348] ;  /* 0x00006900ff0677ac */ /* 0x000e640008000a00 */
[----:B-1----:R-:W-:Y:S02]  /*02d0*/  UIADD3 UR12, UP1, UPT, UR6, 0x80, URZ ;  /* 0x00000080060c7890 */ /* 0x002fe4000ff3e0ff */
[----:B------:R-:W-:Y:S02]  /*02e0*/  UIADD3 UR6, UP0, UPT, UR6, 0x180, URZ ;  /* 0x0000018006067890 */ /* 0x000fe4000ff1e0ff */
[----:B------:R-:W-:Y:S02]  /*02f0*/  UIADD3.X UR13, UPT, UPT, URZ, UR7, URZ, UP1, !UPT ;  /* 0x00000007ff0d7290 */ /* 0x000fe40008ffe4ff */
[----:B------:R-:W-:-:S07]  /*0300*/  UIADD3.X UR7, UPT, UPT, URZ, UR7, URZ, UP0, !UPT ;  /* 0x00000007ff077290 */ /* 0x000fce00087fe4ff */
[----:B------:R1:W-:Y:S02]  /*0310*/  UTMACCTL.PF [UR12] ;  /* 0x000000000c0079b9 */ /* 0x0003e40008040000 */
[----:B------:R1:W-:Y:S02]  /*0320*/  UTMACCTL.PF [UR6] ;  /* 0x00000000060079b9 */ /* 0x0003e40008040000 */
[----:B-1----:R-:W-:Y:S01]  /*0330*/  NOP ;  /* 0x0000000000007918 */ /* 0x002fe20000000000 */
.L_x_5:
[----:B------:R-:W-:Y:S05]  /*0340*/  BSYNC.RECONVERGENT B0 ;  /* 0x0000000000007941 */ /* 0x000fea0003800200 */
.L_x_4:
[----:B------:R-:W-:Y:S04]  /*0350*/  BSSY.RECONVERGENT B0, `(.L_x_6) ;  /* 0x000000a000007945 */ /* 0x000fe80003800200 */
        /* <DEDUP_REMOVED lines=9> */
.L_x_7:
[----:B------:R-:W-:Y:S05]  /*03f0*/  BSYNC.RECONVERGENT B0 ;  /* 0x0000000000007941 */ /* 0x000fea0003800200 */
.L_x_6:
[----:B------:R-:W1:Y:S01]  /*0400*/  LDCU.64 UR6, c[0x0][0x888] ;  /* 0x00011100ff0677ac */ /* 0x000e620008000a00 */
[----:B------:R-:W-:Y:S01]  /*0410*/  ISETP.NE.AND.EX P1, PT, RZ, UR9, PT, P1 ;  /* 0x00000009ff007c0c */ /* 0x000fe2000bf25310 */
[----:B------:R-:W-:Y:S02]  /*0420*/  UPLOP3.LUT UP5, UPT, UPT, UPT, UPT, 0x80, 0x8 ;  /* 0x000000000008789c */ /* 0x000fe40003faf070 */
[----:B-1----:R-:W-:-:S04]  /*0430*/  UISETP.NE.U32.AND UP0, UPT, UR6, URZ, UPT ;  /* 0x000000ff0600728c */ /* 0x002fc8000bf05070 */
[----:B------:R-:W-:-:S06]  /*0440*/  UISETP.NE.AND.EX UP0, UPT, UR7, URZ, UPT, UP0 ;  /* 0x000000ff0700728c */ /* 0x000fcc000bf05300 */
[----:B------:R-:W-:-:S13]  /*0450*/  PLOP3.LUT P2, PT, PT, PT, UP0, 0x80, 0x8 ;  /* 0x000000000008781c */ /* 0x000fda0003f4f008 */
[----:B------:R-:W-:Y:S05]  /*0460*/  @P2 BRA P1, `(.L_x_8) ;  /* 0x0000000000202947 */ /* 0x000fea0000800000 */
[----:B------:R-:W-:Y:S01]  /*0470*/  UISETP.NE.U32.AND UP2, UPT, UR8, URZ, UPT ;  /* 0x000000ff0800728c */ /* 0x000fe2000bf45070 */
[----:B-----5:R-:W-:Y:S01]  /*0480*/  FSETP.NEU.AND P1, PT, R49, RZ, PT ;  /* 0x000000ff3100720b */ /* 0x020fe20003f2d000 */
[----:B------:R-:W-:Y:S02]  /*0490*/  USEL UR6, URZ, 0xffffffff, UP0 ;  /* 0xffffffffff067887 */ /* 0x000fe40008000000 */
[----:B------:R-:W-:-:S10]  /*04a0*/  UISETP.NE.AND.EX UP2, UPT, UR9, URZ, UPT, UP2 ;  /* 0x000000ff0900728c */ /* 0x000fd4000bf45320 */
[----:B------:R-:W-:Y:S01]  /*04b0*/  VOTEU.ANY UP1, P1 ;  /* 0x0000000000ff7886 */ /* 0x000fe20000820100 */
[----:B------:R-:W-:-:S04]  /*04c0*/  @!UP2 USEL UR6, URZ, 0xffffffff, UP1 ;  /* 0xffffffffff06a887 */ /* 0x000fc80008800000 */
[----:B------:R-:W-:-:S04]  /*04d0*/  ULOP3.LUT UR6, UR6, 0x1, URZ, 0xc0, !UPT ;  /* 0x0000000106067892 */ /* 0x000fc8000f8ec0ff */
[----:B------:R-:W-:-:S11]  /*04e0*/  UISETP.NE.U32.AND UP5, UPT, UR6, 0x1, UPT ;  /* 0x000000010600788c */ /* 0x000fd6000bfa5070 */
.L_x_8:
[----:B------:R-:W1:Y:S01]  /*04f0*/  SHFL.IDX PT, R2, R99, RZ, 0x1f ;  /* 0x00001fff63027589 */ /* 0x000e6200000e0000 */
[----:B------:R-:W-:-:S04]  /*0500*/  UISETP.NE.AND UP1, UPT, UR10, 0x2, UPT ;  /* 0x000000020a00788c */ /* 0x000fc8000bf25270 */
[----:B------:R-:W-:Y:S02]  /*0510*/  UISETP.EQ.AND UP2, UPT, UR5, URZ, !UP1 ;  /* 0x000000ff0500728c */ /* 0x000fe4000cf42270 */
[----:B------:R-:W-:-:S04]  /*0520*/  USEL UR13, URZ, 0x1, UP1 ;  /* 0x00000001ff0d7887 */ /* 0x000fc80008800000 */
[----:B------:R-:W-:Y:S02]  /*0530*/  PLOP3.LUT P5, PT, P0, PT, UP2, 0x80, 0x8 ;  /* 0x000000000008781c */ /* 0x000fe400007af028 */
[----:B-1----:R-:W-:-:S13]  /*0540*/  ISETP.NE.AND P1, PT, R2, RZ, PT ;  /* 0x000000ff0200720c */ /* 0x002fda0003f25270 */
[----:B------:R-:W-:Y:S05]  /*0550*/  @P1 BRA `(.L_x_9) ;  /* 0x0000000000641947 */ /* 0x000fea0003800000 */
[----:B------:R-:W-:Y:S01]  /*0560*/  UMOV UR7, 0x400 ;  /* 0x0000040000077882 */ /* 0x000fe20000000000 */
[----:B------:R-:W-:Y:S01]  /*0570*/  UMOV UR6, 0x1 ;  /* 0x0000000100067882 */ /* 0x000fe20000000000 */
[----:B------:R-:W-:Y:S02]  /*0580*/  ULEA UR7, UR46, UR7, 0x18 ;  /* 0x000000072e077291 */ /* 0x000fe4000f8ec0ff */
[----:B------:R-:W-:-:S04]  /*0590*/  UIADD3 UR8, UPT, UPT, -UR6, 0x100000, URZ ;  /* 0x0010000006087890 */ /* 0x000fc8000fffe1ff */
[----:B------:R-:W-:Y:S02]  /*05a0*/  USHF.L.U32 UR9, UR8, 0xb, URZ ;  /* 0x0000000b08097899 */ /* 0x000fe400080006ff */
[----:B------:R-:W-:Y:S01]  /*05b0*/  USHF.L.U32 UR8, UR8, 0x1, URZ ;  /* 0x0000000108087899 */ /* 0x000fe200080006ff */
[----:B------:R-:W-:Y:S01]  /*05c0*/  ELECT P1, URZ, PT ;  /* 0x0000000000ff782f */ /* 0x000fe20003820000 */
[----:B------:R-:W1:Y:S10]  /*05d0*/  FENCE.VIEW.ASYNC.S ;  /* 0x00000000000073c6 */ /* 0x000e740000000000 */
[----:B-1----:R1:W2:Y:S01]  /*05e0*/  SYNCS.EXCH.64 URZ, [UR7], UR8 ;  /* 0x0000000807ff75b2 */ /* 0x0022a20008000100 */
[----:B------:R1:W3:Y:S01]  /*05f0*/  SYNCS.EXCH.64 URZ, [UR7+0x40], UR8 ;  /* 0x0000400807ff75b2 */ /* 0x0002e20008000100 */
[----:B------:R1:W4:Y:S01]  /*0600*/  SYNCS.EXCH.64 URZ, [UR7+0x8], UR8 ;  /* 0x0000080807ff75b2 */ /* 0x0003220008000100 */
[----:B------:R1:W1:Y:S01]  /*0610*/  SYNCS.EXCH.64 URZ, [UR7+0x48], UR8 ;  /* 0x0000480807ff75b2 */ /* 0x0002620008000100 */
        /* <DEDUP_REMOVED lines=12> */
[----:B------:R-:W-:Y:S01]  /*06e0*/  NOP ;  /* 0x0000000000007918 */ /* 0x000fe20000000000 */
.L_x_9:
[----:B------:R-:W2:Y:S01]  /*06f0*/  SHFL.IDX PT, R2, R99, RZ, 0x1f ;  /* 0x00001fff63027589 */ /* 0x000ea200000e0000 */
[----:B------:R-:W-:Y:S01]  /*0700*/  NOP ;  /* 0x0000000000007918 */ /* 0x000fe20000000000 */
[----:B--2---:R-:W-:-:S13]  /*0710*/  ISETP.NE.AND P1, PT, R2, 0x1, PT ;  /* 0x000000010200780c */ /* 0x004fda0003f25270 */
[----:B------:R-:W-:Y:S05]  /*0720*/  @P1 BRA `(.L_x_10) ;  /* 0x0000000000541947 */ /* 0x000fea0003800000 */
[----:B-1----:R-:W-:Y:S01]  /*0730*/  UMOV UR8, 0x400 ;  /* 0x0000040000087882 */ /* 0x002fe20000000000 */
[----:B------:R-:W-:Y:S01]  /*0740*/  UMOV UR7, 0x20 ;  /* 0x0000002000077882 */ /* 0x000fe20000000000 */
[----:B------:R-:W-:Y:S01]  /*0750*/  UMOV UR6, 0x80 ;  /* 0x0000008000067882 */ /* 0x000fe20000000000 */
[----:B------:R-:W-:Y:S02]  /*0760*/  ULEA UR8, UR46, UR8, 0x18 ;  /* 0x000000082e087291 */ /* 0x000fe4000f8ec0ff */
[----:B------:R-:W-:-:S04]  /*0770*/  UIADD3 UR14, UPT, UPT, -UR7, 0x100000, URZ ;  /* 0x00100000070e7890 */ /* 0x000fc8000fffe1ff */
[----:B------:R-:W-:Y:S02]  /*0780*/  USHF.L.U32 UR15, UR14, 0xb, URZ ;  /* 0x0000000b0e0f7899 */ /* 0x000fe400080006ff */
[----:B------:R-:W-:Y:S02]  /*0790*/  USHF.L.U32 UR14, UR14, 0x1, URZ ;  /* 0x000000010e0e7899 */ /* 0x000fe400080006ff */
[----:B------:R-:W-:-:S04]  /*07a0*/  UIADD3 UR6, UPT, UPT, -UR6, 0x100000, URZ ;  /* 0x0010000006067890 */ /* 0x000fc8000fffe1ff */
[----:B------:R-:W-:Y:S02]  /*07b0*/  USHF.L.U32 UR7, UR6, 0xb, URZ ;  /* 0x0000000b06077899 */ /* 0x000fe400080006ff */
[----:B------:R-:W-:Y:S01]  /*07c0*/  USHF.L.U32 UR6, UR6, 0x1, URZ ;  /* 0x0000000106067899 */ /* 0x000fe200080006ff */
[----:B------:R-:W-:Y:S01]  /*07d0*/  ELECT P1, URZ, PT ;  /* 0x0000000000ff782f */ /* 0x000fe20003820000 */
[----:B------:R-:W1:Y:S02]  /*07e0*/  FENCE.VIEW.ASYNC.S ;  /* 0x00000000000073c6 */ /* 0x000e640000000000 */
[----:B-1----:R2:W1:Y:S08]  /*07f0*/  SYNCS.EXCH.64 URZ, [UR8+0x80], UR14 ;  /* 0x0000800e08ff75b2 */ /* 0x0024700008000100 */
[----:B------:R2:W1:Y:S01]  /*0800*/  SYNCS.EXCH.64 URZ, [UR8+0xa0], UR6 ;  /* 0x0000a00608ff75b2 */ /* 0x0004620008000100 */
[----:B------:R2:W1:Y:S01]  /*0810*/  SYNCS.EXCH.64 URZ, [UR8+0x88], UR14 ;  /* 0x0000880e08ff75b2 */ /* 0x0004620008000100 */
[----:B------:R2:W1:Y:S01]  /*0820*/  SYNCS.EXCH.64 URZ, [UR8+0xa8], UR6 ;  /* 0x0000a80608ff75b2 */ /* 0x0004620008000100 */
[----:B------:R2:W1:Y:S01]  /*0830*/  SYNCS.EXCH.64 URZ, [UR8+0x90], UR14 ;  /* 0x0000900e08ff75b2 */ /* 0x0004620008000100 */
[----:B------:R2:W1:Y:S01]  /*0840*/  SYNCS.EXCH.64 URZ, [UR8+0xb0], UR6 ;  /* 0x0000b00608ff75b2 */ /* 0x0004620008000100 */
[----:B------:R2:W1:Y:S01]  /*0850*/  SYNCS.EXCH.64 URZ, [UR8+0x98], UR14 ;  /* 0x0000980e08ff75b2 */ /* 0x0004620008000100 */
[----:B------:R2:W1:Y:S02]  /*0860*/  SYNCS.EXCH.64 URZ, [UR8+0xb8], UR6 ;  /* 0x0000b80608ff75b2 */ /* 0x0004640008000100 */
[----:B--2---:R-:W-:Y:S01]  /*0870*/  NOP ;  /* 0x0000000000007918 */ /* 0x004fe20000000000 */
.L_x_10:
[----:B------:R-:W2:Y:S01]  /*0880*/  SHFL.IDX PT, R2, R99, RZ, 0x1f ;  /* 0x00001fff63027589 */ /* 0x000ea200000e0000 */
[----:B------:R-:W-:Y:S01]  /*0890*/  NOP ;  /* 0x0000000000007918 */ /* 0x000fe20000000000 */
[----:B--2---:R-:W-:-:S13]  /*08a0*/  ISETP.NE.AND P1, PT, R2, 0x3, PT ;  /* 0x000000030200780c */ /* 0x004fda0003f25270 */
[----:B------:R-:W-:Y:S05]  /*08b0*/  @P1 BRA `(.L_x_11) ;  /* 0x00000000002c1947 */ /* 0x000fea0003800000 */
[----:B-1----:R-:W-:Y:S01]  /*08c0*/  UMOV UR7, 0x400 ;  /* 0x0000040000077882 */ /* 0x002fe20000000000 */
[----:B------:R-:W-:Y:S01]  /*08d0*/  UMOV UR6, 0x20 ;  /* 0x0000002000067882 */ /* 0x000fe20000000000 */
[----:B------:R-:W-:Y:S02]  /*08e0*/  ULEA UR7, UR46, UR7, 0x18 ;  /* 0x000000072e077291 */ /* 0x000fe4000f8ec0ff */
[----:B------:R-:W-:-:S04]  /*08f0*/  UIADD3 UR8, UPT, UPT, -UR6, 0x100000, URZ ;  /* 0x0010000006087890 */ /* 0x000fc8000fffe1ff */
[----:B------:R-:W-:Y:S02]  /*0900*/  USHF.L.U32 UR9, UR8, 0xb, URZ ;  /* 0x0000000b08097899 */ /* 0x000fe400080006ff */
[----:B------:R-:W-:Y:S01]  /*0910*/  USHF.L.U32 UR8, UR8, 0x1, URZ ;  /* 0x0000000108087899 */ /* 0x000fe200080006ff */
[----:B------:R-:W-:Y:S01]  /*0920*/  ELECT P1, URZ, PT ;  /* 0x0000000000ff782f */ /* 0x000fe20003820000 */
[----:B------:R-:W1:Y:S10]  /*0930*/  FENCE.VIEW.ASYNC.S ;  /* 0x00000000000073c6 */ /* 0x000e740000000000 */
[----:B-1----:R2:W1:Y:S01]  /*0940*/  SYNCS.EXCH.64 URZ, [UR7+0xc0], UR8 ;  /* 0x0000c00807ff75b2 */ /* 0x0024620008000100 */
[----:B------:R2:W1:Y:S02]  /*0950*/  SYNCS.EXCH.64 URZ, [UR7+0xc8], UR8 ;  /* 0x0000c80807ff75b2 */ /* 0x0004640008000100 */
[----:B--2---:R-:W-:Y:S01]  /*0960*/  NOP ;  /* 0x0000000000007918 */ /* 0x004fe20000000000 */
.L_x_11:
[----:B------:R-:W2:Y:S01]  /*0970*/  SHFL.IDX PT, R2, R99, RZ, 0x1f ;  /* 0x00001fff63027589 */ /* 0x000ea200000e0000 */
[----:B------:R-:W-:Y:S01]  /*0980*/  NOP ;  /* 0x0000000000007918 */ /* 0x000fe20000000000 */
[----:B--2---:R-:W-:-:S13]  /*0990*/  ISETP.NE.AND P1, PT, R2, 0x4, PT ;  /* 0x000000040200780c */ /* 0x004fda0003f25270 */
[----:B------:R-:W-:Y:S05]  /*09a0*/  @P1 BRA `(.L_x_12) ;  /* 0x0000000000481947 */ /* 0x000fea0003800000 */
[----:B-1----:R-:W-:Y:S01]  /*09b0*/  UMOV UR8, 0x1e0 ;  /* 0x000001e000087882 */ /* 0x002fe20000000000 */
[----:B------:R-:W-:Y:S01]  /*09c0*/  UMOV UR7, 0x400 ;  /* 0x0000040000077882 */ /* 0x000fe20000000000 */
[----:B------:R-:W-:Y:S01]  /*09d0*/  USEL UR8, UR8, 0x1a0, UP5 ;  /* 0x000001a008087887 */ /* 0x000fe2000a800000 */
        /* <DEDUP_REMOVED lines=13> */
[----:B------:R2:W1:Y:S02]  /*0ab0*/  SYNCS.EXCH.64 URZ, [UR7+0xe8], UR8 ;  /* 0x0000e80807ff75b2 */ /* 0x0004640008000100 */
[----:B--2---:R-:W-:Y:S01]  /*0ac0*/  NOP ;  /* 0x0000000000007918 */ /* 0x004fe20000000000 */
.L_x_12:
        /* <DEDUP_REMOVED lines=25> */
.L_x_13:
[----:B------:R-:W2:Y:S01]  /*0c60*/  SHFL.IDX PT, R2, R99, RZ, 0x1f ;  /* 0x00001fff63027589 */ /* 0x000ea200000e0000 */
[----:B------:R-:W-:Y:S01]  /*0c70*/  ISETP.NE.OR P0, PT, RZ, UR10, !P0 ;  /* 0x0000000aff007c0c */ /* 0x000fe2000c705670 */
        /* <DEDUP_REMOVED lines=12> */
[----:B------:R2:W1:Y:S01]  /*0d40*/  SYNCS.EXCH.64 URZ, [UR7+0x140], UR8 ;  /* 0x0001400807ff75b2 */ /* 0x0004620008000100 */
[----:B------:R2:W1:Y:S01]  /*0d50*/  SYNCS.EXCH.64 URZ, [UR7+0x138], UR8 ;  /* 0x0001380807ff75b2 */ /* 0x0004620008000100 */
[----:B------:R2:W1:Y:S02]  /*0d60*/  SYNCS.EXCH.64 URZ, [UR7+0x148], UR8 ;  /* 0x0001480807ff75b2 */ /* 0x0004640008000100 */
[----:B--2---:R-:W-:Y:S01]  /*0d70*/  NOP ;  /* 0x0000000000007918 */ /* 0x004fe20000000000 */
.L_x_14:
[----:B------:R-:W-:Y:S01]  /*0d80*/  VOTEU.ALL UP1, P0 ;  /* 0x0000000000ff7886 */ /* 0x000fe20000020000 */
[----:B-1----:R-:W1:Y:S01]  /*0d90*/  LDCU UR7, c[0x0][0x36c] ;  /* 0x00006d80ff0777ac */ /* 0x002e620008000800 */
[----:B------:R-:W-:Y:S01]  /*0da0*/  NOP ;  /* 0x0000000000007918 */ /* 0x000fe20000000000 */
[----:B------:R-:W-:Y:S01]  /*0db0*/  LOP3.LUT R2, R0, 0x1f, RZ, 0xc0, !PT ;  /* 0x0000001f00027812 */ /* 0x000fe200078ec0ff */
[----:B------:R-:W-:Y:S01]  /*0dc0*/  UMOV UR8, 0x20 ;  /* 0x0000002000087882 */ /* 0x000fe20000000000 */
[----:B------:R-:W-:Y:S01]  /*0dd0*/  @!UP1 UMOV UR6, 0x400 ;  /* 0x0000040000069882 */ /* 0x000fe20000000000 */
[----:B------:R-:W-:-:S04]  /*0de0*/  @!UP1 UIADD3 UR8, UPT, UPT, -UR8, 0x100000, URZ ;  /* 0x0010000008089890 */ /* 0x000fc8000fffe1ff */
[----:B------:R-:W-:Y:S02]  /*0df0*/  @!UP1 USHF.L.U32 UR9, UR8, 0xb, URZ ;  /* 0x0000000b08099899 */ /* 0x000fe400080006ff */
[----:B------:R-:W-:Y:S02]  /*0e00*/  @!UP1 USHF.L.U32 UR8, UR8, 0x1, URZ ;  /* 0x0000000108089899 */ /* 0x000fe400080006ff */
[----:B------:R-:W-:Y:S01]  /*0e10*/  @!UP1 ULEA UR6, UR46, UR6, 0x18 ;  /* 0x000000062e069291 */ /* 0x000fe2000f8ec0ff */
[----:B------:R-:W-:Y:S01]  /*0e20*/  VOTEU.ALL UP1, P0 ;  /* 0x0000000000ff7886 */ /* 0x000fe20000020000 */
[----:B------:R-:W-:Y:S01]  /*0e30*/  UISETP.NE.AND UP4, UPT, UR10, URZ, UPT ;  /* 0x000000ff0a00728c */ /* 0x000fe2000bf85270 */
[----:B------:R-:W2:Y:S09]  /*0e40*/  FENCE.VIEW.ASYNC.S ;  /* 0x00000000000073c6 */ /* 0x000eb20000000000 */
[----:B--2---:R2:W2:Y:S01]  /*0e50*/  @!UP1 SYNCS.EXCH.64 URZ, [UR6+0x150], UR8 ;  /* 0x0001500806ff95b2 */ /* 0x0044a20008000100 */
[----:B-1----:R-:W-:-:S09]  /*0e60*/  UISETP.EQ.U32.AND UP1, UPT, UR7, 0x1, UPT ;  /* 0x000000010700788c */ /* 0x002fd2000bf22070 */
[----:B------:R-:W-:Y:S05]  /*0e70*/  BRA.U !UP1, `(.L_x_15) ;  /* 0x0000000109087547 */ /* 0x000fea000b800000 */
[----:B--234-:R-:W-:Y:S01]  /*0e80*/  UCGABAR_ARV ;  /* 0x00000000000079c7 */ /* 0x01cfe20008000000 */
[----:B------:R-:W-:Y:S05]  /*0e90*/  BRA `(.L_x_16) ;  /* 0x0000000000047947 */ /* 0x000fea0003800000 */
.L_x_15:
[----:B--234-:R-:W-:Y:S01]  /*0ea0*/  NOP ;  /* 0x0000000000007918 */ /* 0x01cfe20000000000 */
.L_x_16:
[----:B------:R-:W1:Y:S01]  /*0eb0*/  S2R R4, SR_CTAID.Y ;  /* 0x0000000000047919 */ /* 0x000e620000002600 */
[----:B------:R-:W-:-:S05]  /*0ec0*/  CS2R.32 R97, SR_CgaSize ;  /* 0x0000000000617805 */ /* 0x000fca0000008a00 */
[----:B------:R-:W-:-:S05]  /*0ed0*/  IMAD R97, R97, -0xa0, RZ ;  /* 0xffffff6061617824 */ /* 0x000fca00078e02ff */
[----:B------:R-:W-:-:S14]  /*0ee0*/  R2UR UR6, R97 ;  /* 0x00000000610672ca */ /* 0x000fdc00000e0000 */
[----:B------:R-:W2:Y:S01]  /*0ef0*/  LDCU UR6, c[0x0][UR6+0x2b4] ;  /* 0x00005680060677ac */ /* 0x000ea20008000800 */
[----:B------:R-:W-:-:S05]  /*0f00*/  CS2R.32 R3, SR_CgaSize ;  /* 0x0000000000037805 */ /* 0x000fca0000008a00 */
[----:B------:R-:W-:-:S06]  /*0f10*/  IMAD R3, R3, -0xa0, RZ ;  /* 0xffffff6003037824 */ /* 0x000fcc00078e02ff */
[----:B------:R-:W3:Y:S01]  /*0f20*/  LDC R3, c[0x0][R3+0x2a4] ;  /* 0x0000a90003037b82 */ /* 0x000ee20000000800 */
[----:B------:R-:W-:Y:S01]  /*0f30*/  PRMT R13, RZ, 0x7610, R13 ;  /* 0x00007610ff0d7816 */ /* 0x000fe2000000000d */
[----:B------:R-:W4:Y:S01]  /*0f40*/  S2R R5, SR_CTAID.X ;  /* 0x0000000000057919 */ /* 0x000f220000002500 */
[----:B------:R-:W-:-:S05]  /*0f50*/  CS2R.32 R97, SR_CgaSize ;  /* 0x0000000000617805 */ /* 0x000fca0000008a00 */
[----:B------:R-:W-:-:S05]  /*0f60*/  IMAD R97, R97, -0xa0, RZ ;  /* 0xffffff6061617824 */ /* 0x000fca00078e02ff */
[----:B------:R-:W-:-:S14]  /*0f70*/  R2UR UR7, R97 ;  /* 0x00000000610772ca */ /* 0x000fdc00000e0000 */
[----:B------:R-:W3:Y:S01]  /*0f80*/  LDCU UR7, c[0x0][UR7+0x2b0] ;  /* 0x00005600070777ac */ /* 0x000ee20008000800 */
[----:B------:R-:W-:Y:S01]  /*0f90*/  PRMT R12, RZ, 0x7610, R12 ;  /* 0x00007610ff0c7816 */ /* 0x000fe2000000000c */
[----:B------:R-:W-:Y:S01]  /*0fa0*/  UISETP.NE.AND UP2, UPT, UR10, 0x2, UPT ;  /* 0x000000020a00788c */ /* 0x000fe2000bf45270 */
[----:B------:R-:W2:Y:S01]  /*0fb0*/  LDC R14, c[0x0][0xb24] ;  /* 0x0002c900ff0e7b82 */ /* 0x000ea20000000800 */
[----:B------:R-:W-:-:S05]  /*0fc0*/  CS2R.32 R6, SR_CgaSize ;  /* 0x0000000000067805 */ /* 0x000fca0000008a00 */
[----:B------:R-:W-:-:S06]  /*0fd0*/  IMAD R6, R6, -0xa0, RZ ;  /* 0xffffff6006067824 */ /* 0x000fcc00078e02ff */
[----:B------:R-:W3:Y:S08]  /*0fe0*/  LDC R6, c[0x0][R6+0x2a0] ;  /* 0x0000a80006067b82 */ /* 0x000ef00000000800 */
[----:B------:R-:W3:Y:S01]  /*0ff0*/  LDC R40, c[0x0][0xb24] ;  /* 0x0002c900ff287b82 */ /* 0x000ee20000000800 */
[----:B-1----:R-:W-:-:S07]  /*1000*/  I2FP.F32.U32 R96, R4 ;  /* 0x0000000400607245 */ /* 0x002fce0000201000 */
[----:B------:R-:W1:Y:S01]  /*1010*/  S2UR UR52, SR_CTAID.Z ;  /* 0x00000000003479c3 */ /* 0x000e620000002700 */
[----:B--2---:R-:W-:Y:S02]  /*1020*/  ISETP.GE.AND P0, PT, R14, 0x1, PT ;  /* 0x000000010e00780c */ /* 0x004fe40003f06270 */
[----:B----4-:R-:W-:Y:S01]  /*1030*/  I2FP.F32.U32 R97, R5 ;  /* 0x0000000500617245 */ /* 0x010fe20000201000 */
[----:B------:R-:W-:Y:S01]  /*1040*/  FMUL R96, R96, UR6 ;  /* 0x0000000660607c20 */ /* 0x000fe20008400000 */
[----:B------:R-:W2:Y:S03]  /*1050*/  LDCU UR6, c[0x0][0xb30] ;  /* 0x00016600ff0677ac */ /* 0x000ea60008000800 */
[----:B---3--:R-:W-:Y:S02]  /*1060*/  FMUL R97, R97, UR7 ;  /* 0x0000000761617c20 */ /* 0x008fe40008400000 */
[----:B------:R-:W3:Y:S08]  /*1070*/  F2I.U32.TRUNC.NTZ R96, R96 ;  /* 0x0000006000607305 */ /* 0x000ef0000020f000 */
[----:B------:R-:W4:Y:S01]  /*1080*/  F2I.U32.TRUNC.NTZ R97, R97 ;  /* 0x0000006100617305 */ /* 0x000f22000020f000 */
[----:B--2---:R-:W-:Y:S01]  /*1090*/  UISETP.NE.AND UP3, UPT, UR6, 0x1, UPT ;  /* 0x000000010600788c */ /* 0x004fe2000bf65270 */
[----:B---3--:R-:W-:-:S05]  /*10a0*/  IADD3 R96, PT, PT, -R96, RZ, RZ ;  /* 0x000000ff60607210 */ /* 0x008fca0007ffe1ff */
[----:B------:R-:W-:Y:S02]  /*10b0*/  IMAD R96, R3, R96, R4 ;  /* 0x0000006003607224 */ /* 0x000fe400078e0204 */
[----:B------:R-:W-:Y:S02]  /*10c0*/  IMAD.MOV.U32 R3, RZ, RZ, R5 ;  /* 0x000000ffff037224 */ /* 0x000fe400078e0005 */
[----:B----4-:R-:W-:-:S04]  /*10d0*/  IMAD.MOV R97, RZ, RZ, -R97 ;  /* 0x000000ffff617224 */ /* 0x010fc800078e0a61 */
[----:B------:R-:W-:Y:S01]  /*10e0*/  IMAD R97, R6, R97, R5 ;  /* 0x0000006106617224 */ /* 0x000fe200078e0205 */
[----:B-1----:R-:W-:Y:S06]  /*10f0*/  BRA.U UP4, `(.L_x_17) ;  /* 0x0000000104287547 */ /* 0x002fec000b800000 */
[----:B------:R-:W-:Y:S01]  /*1100*/  ISETP.NE.AND P1, PT, R96, RZ, PT ;  /* 0x000000ff6000720c */ /* 0x000fe20003f25270 */
[----:B------:R-:W-:Y:S01]  /*1110*/  IMAD.MOV.U32 R6, RZ, RZ, 0x3 ;  /* 0x00000003ff067424 */ /* 0x000fe200078e00ff */
[C---:B------:R-:W-:Y:S02]  /*1120*/  LOP3.LUT R7, R97.reuse, 0xfffffffe, RZ, 0xc0, !PT ;  /* 0xfffffffe61077812 */ /* 0x040fe400078ec0ff */
[----:B------:R-:W-:Y:S02]  /*1130*/  ISETP.LT.U32.OR P1, PT, R97, 0x2, !P1 ;  /* 0x000000026100780c */ /* 0x000fe40004f21470 */
[----:B------:R-:W-:Y:S02]  /*1140*/  SHF.L.U32 R6, R6, R7, RZ ;  /* 0x0000000706067219 */ /* 0x000fe400000006ff */
[----:B------:R-:W-:Y:S02]  /*1150*/  SEL R9, RZ, 0x1, !P1 ;  /* 0x00000001ff097807 */ /* 0x000fe40004800000 */
[----:B------:R-:W-:-:S02]  /*1160*/  SEL R8, RZ, 0x2, !P1 ;  /* 0x00000002ff087807 */ /* 0x000fc40004800000 */
[----:B------:R-:W-:-:S03]  /*1170*/  PRMT R12, R6, 0x7610, R12 ;  /* 0x00007610060c7816 */ /* 0x000fc6000000000c */
[----:B------:R-:W-:-:S05]  /*1180*/  IMAD.IADD R8, R9, 0x1, R8 ;  /* 0x0000000109087824 */ /* 0x000fca00078e0208 */
[----:B------:R-:W-:Y:S02]  /*1190*/  PRMT R13, R8, 0x7610, R13 ;  /* 0x00007610080d7816 */ /* 0x000fe4000000000d */
.L_x_17:
[----:B------:R-:W-:Y:S05]  /*11a0*/  @!P0 BRA `(.L_x_18) ;  /* 0x0000000000b88947 */ /* 0x000fea0003800000 */
[----:B------:R-:W1:Y:S01]  /*11b0*/  LDC.64 R8, c[0x0][0xb18] ;  /* 0x0002c600ff087b82 */ /* 0x000e620000000a00 */
[----:B------:R-:W-:-:S07]  /*11c0*/  ISETP.NE.AND P0, PT, R14, 0x1, PT ;  /* 0x000000010e00780c */ /* 0x000fce0003f05270 */
[----:B------:R-:W2:Y:S08]  /*11d0*/  LDC R15, c[0x0][0xb0c] ;  /* 0x0002c300ff0f7b82 */ /* 0x000eb00000000800 */
[----:B------:R-:W3:Y:S08]  /*11e0*/  LDC R17, c[0x0][0x370] ;  /* 0x0000dc00ff117b82 */ /* 0x000ef00000000800 */
[----:B------:R-:W4:Y:S01]  /*11f0*/  LDC R16, c[0x0][0x374] ;  /* 0x0000dd00ff107b82 */ /* 0x000f220000000800 */
[----:B-1----:R-:W-:-:S07]  /*1200*/  ISETP.NE.AND P1, PT, R8, 0x1, PT ;  /* 0x000000010800780c */ /* 0x002fce0003f25270 */
[----:B------:R-:W3:Y:S01]  /*1210*/  LDC.64 R10, c[0x0][0xb10] ;  /* 0x0002c400ff0a7b82 */ /* 0x000ee20000000a00 */
[----:B--2---:R-:W-:-:S07]  /*1220*/  ISETP.NE.AND P2, PT, R15, 0x1, PT ;  /* 0x000000010f00780c */ /* 0x004fce0003f45270 */
[----:B------:R-:W1:Y:S08]  /*1230*/  LDC R3, c[0x0][0xb20] ;  /* 0x0002c800ff037b82 */ /* 0x000e700000000800 */
[----:B------:R-:W2:Y:S01]  /*1240*/  LDC.64 R6, c[0x0][0xb28] ;  /* 0x0002ca00ff067b82 */ /* 0x000ea20000000a00 */
[----:B----4-:R-:W-:-:S04]  /*1250*/  IMAD.HI.U32 R18, R16, R9, RZ ;  /* 0x0000000910127227 */ /* 0x010fc800078e00ff */
[----:B------:R-:W-:-:S04]  /*1260*/  IMAD.HI.U32 R9, R4, R9, RZ ;  /* 0x0000000904097227 */ /* 0x000fc800078e00ff */
[----:B---3--:R-:W-:-:S05]  /*1270*/  IMAD.HI.U32 R19, R17, R10, RZ ;  /* 0x0000000a11137227 */ /* 0x008fca00078e00ff */
[----:B------:R-:W-:Y:S01]  /*1280*/  @P2 SHF.R.U32.HI R17, RZ, R11, R19 ;  /* 0x0000000bff112219 */ /* 0x000fe20000011613 */
[C---:B------:R-:W-:Y:S01]  /*1290*/  IMAD.HI.U32 R19, R5.reuse, R10, RZ ;  /* 0x0000000a05137227 */ /* 0x040fe200078e00ff */
[-C--:B-1----:R-:W-:Y:S02]  /*12a0*/  @P1 SHF.R.U32.HI R16, RZ, R3.reuse, R18 ;  /* 0x00000003ff101219 */ /* 0x082fe40000011612 */
[----:B------:R-:W-:Y:S02]  /*12b0*/  SHF.R.U32.HI R9, RZ, R3, R9 ;  /* 0x00000003ff097219 */ /* 0x000fe40000011609 */
[----:B------:R-:W-:Y:S02]  /*12c0*/  SHF.R.U32.HI R19, RZ, R11, R19 ;  /* 0x0000000bff137219 */ /* 0x000fe40000011613 */
[----:B------:R-:W-:Y:S01]  /*12d0*/  SEL R9, R4, R9, !P1 ;  /* 0x0000000904097207 */ /* 0x000fe20004800000 */
[----:B--2---:R-:W-:Y:S01]  /*12e0*/  IMAD.HI.U32 R18, R16, R6, RZ ;  /* 0x0000000610127227 */ /* 0x004fe200078e00ff */
[----:B------:R-:W-:-:S03]  /*12f0*/  SEL R3, R5, R19, !P2 ;  /* 0x0000001305037207 */ /* 0x000fc60005000000 */
[----:B------:R-:W-:Y:S01]  /*1300*/  IMAD.HI.U32 R10, R17, R6, RZ ;  /* 0x00000006110a7227 */ /* 0x000fe200078e00ff */
[----:B------:R-:W-:-:S04]  /*1310*/  @P0 SHF.R.U32.HI R16, RZ, R7, R18 ;  /* 0x00000007ff100219 */ /* 0x000fc80000011612 */
[----:B------:R-:W-:Y:S01]  /*1320*/  @P0 SHF.R.U32.HI R17, RZ, R7, R10 ;  /* 0x00000007ff110219 */ /* 0x000fe2000001160a */
[----:B------:R-:W-:-:S04]  /*1330*/  IMAD R16, R16, R14, RZ ;  /* 0x0000000e10107224 */ /* 0x000fc800078e02ff */
[----:B------:R-:W-:Y:S01]  /*1340*/  IMAD R10, R17, R14, RZ ;  /* 0x0000000e110a7224 */ /* 0x000fe200078e02ff */
[----:B------:R-:W-:-:S04]  /*1350*/  ISETP.GE.AND P1, PT, R9, R16, PT ;  /* 0x000000100900720c */ /* 0x000fc80003f26270 */
[----:B------:R-:W-:Y:S01]  /*1360*/  ISETP.GE.OR P1, PT, R3, R10, P1 ;  /* 0x0000000a0300720c */ /* 0x000fe20000f26670 */
[----:B------:R-:W-:-:S05]  /*1370*/  IMAD.HI.U32 R10, R9, R6, RZ ;  /* 0x00000006090a7227 */ /* 0x000fca00078e00ff */
[----:B------:R-:W-:-:S04]  /*1380*/  SHF.R.U32.HI R10, RZ, R7, R10 ;  /* 0x00000007ff0a7219 */ /* 0x000fc8000001160a */
[----:B------:R-:W-:-:S03]  /*1390*/  SEL R10, R9, R10, !P0 ;  /* 0x0000000a090a7207 */ /* 0x000fc60004000000 */
[----:B------:R-:W-:Y:S01]  /*13a0*/  @!P1 IMAD.HI.U32 R11, R3, R6, RZ ;  /* 0x00000006030b9227 */ /* 0x000fe200078e00ff */
[----:B------:R-:W-:-:S04]  /*13b0*/  IADD3 R6, PT, PT, -R10, RZ, RZ ;  /* 0x000000ff0a067210 */ /* 0x000fc80007ffe1ff */
[----:B------:R-:W-:Y:S01]  /*13c0*/  @!P1 SHF.R.U32.HI R7, RZ, R7, R11 ;  /* 0x00000007ff079219 */ /* 0x000fe2000001160b */
[----:B------:R-:W-:Y:S01]  /*13d0*/  IMAD R6, R14, R6, R9 ;  /* 0x000000060e067224 */ /* 0x000fe200078e0209 */
[----:B------:R-:W-:Y:S02]  /*13e0*/  IADD3 R11, PT, PT, -R9, RZ, RZ ;  /* 0x000000ff090b7210 */ /* 0x000fe40007ffe1ff */
[----:B------:R-:W-:-:S03]  /*13f0*/  @!P1 SEL R7, R3, R7, !P0 ;  /* 0x0000000703079207 */ /* 0x000fc60004000000 */
[----:B------:R-:W-:Y:S02]  /*1400*/  IMAD R4, R8, R11, R4 ;  /* 0x0000000b08047224 */ /* 0x000fe400078e0204 */
[--C-:B------:R-:W-:Y:S02]  /*1410*/  @!P1 IMAD.IADD R10, R10, 0x1, -R7.reuse ;  /* 0x000000010a0a9824 */ /* 0x100fe400078e0a07 */
[----:B------:R-:W-:Y:S01]  /*1420*/  @!P1 IMAD R7, R6, R17, R7 ;  /* 0x0000001106079224 */ /* 0x000fe200078e0207 */
[----:B------:R-:W-:Y:S01]  /*1430*/  IADD3 R6, PT, PT, -R3, RZ, RZ ;  /* 0x000000ff03067210 */ /* 0x000fe20007ffe1ff */
[----:B------:R-:W-:Y:S02]  /*1440*/  @!P1 IMAD R9, R10, R14, R3 ;  /* 0x0000000e0a099224 */ /* 0x000fe400078e0203 */
[----:B------:R-:W-:Y:S02]  /*1450*/  @!P1 IMAD.MOV.U32 R3, RZ, RZ, R7 ;  /* 0x000000ffff039224 */ /* 0x000fe400078e0007 */
[----:B------:R-:W-:-:S02]  /*1460*/  IMAD R6, R15, R6, R5 ;  /* 0x000000060f067224 */ /* 0x000fc400078e0205 */
[----:B------:R-:W-:Y:S02]  /*1470*/  IMAD R4, R9, R8, R4 ;  /* 0x0000000809047224 */ /* 0x000fe400078e0204 */
[----:B------:R-:W-:Y:S02]  /*1480*/  IMAD R3, R3, R15, R6 ;  /* 0x0000000f03037224 */ /* 0x000fe400078e0206 */
.L_x_18:
[----:B------:R-:W-:Y:S05]  /*1490*/  BRA.U UP3, `(.L_x_19) ;  /* 0x0000000103407547 */ /* 0x000fea000b800000 */
[----:B------:R-:W1:Y:S08]  /*14a0*/  LDC.64 R8, c[0x0][0xb10] ;  /* 0x0002c400ff087b82 */ /* 0x000e700000000a00 */
[----:B------:R-:W2:Y:S08]  /*14b0*/  LDC.64 R6, c[0x0][0xb18] ;  /* 0x0002c600ff067b82 */ /* 0x000eb00000000a00 */
[----:B------:R-:W3:Y:S08]  /*14c0*/  LDC R10, c[0x0][0xb20] ;  /* 0x0002c800ff0a7b82 */ /* 0x000ef00000000800 */
[----:B------:R-:W4:Y:S01]  /*14d0*/  LDC R11, c[0x0][0xb0c] ;  /* 0x0002c300ff0b7b82 */ /* 0x000f220000000800 */
[----:B-1----:R-:W-:-:S05]  /*14e0*/  IMAD.HI.U32 R8, R3, R8, RZ ;  /* 0x0000000803087227 */ /* 0x002fca00078e00ff */
[----:B------:R-:W-:Y:S01]  /*14f0*/  SHF.R.U32.HI R8, RZ, R9, R8 ;  /* 0x00000009ff087219 */ /* 0x000fe20000011608 */
[----:B--2---:R-:W-:Y:S01]  /*1500*/  IMAD.HI.U32 R7, R4, R7, RZ ;  /* 0x0000000704077227 */ /* 0x004fe200078e00ff */
[----:B------:R-:W-:-:S04]  /*1510*/  ISETP.NE.AND P0, PT, R6, 0x1, PT ;  /* 0x000000010600780c */ /* 0x000fc80003f05270 */
[----:B---3--:R-:W-:-:S04]  /*1520*/  SHF.R.U32.HI R7, RZ, R10, R7 ;  /* 0x0000000aff077219 */ /* 0x008fc80000011607 */
[----:B------:R-:W-:Y:S02]  /*1530*/  SEL R7, R4, R7, !P0 ;  /* 0x0000000704077207 */ /* 0x000fe40004000000 */
[----:B----4-:R-:W-:-:S04]  /*1540*/  ISETP.NE.AND P1, PT, R11, 0x1, PT ;  /* 0x000000010b00780c */ /* 0x010fc80003f25270 */
[----:B------:R-:W-:-:S05]  /*1550*/  SEL R9, R3, R8, !P1 ;  /* 0x0000000803097207 */ /* 0x000fca0004800000 */
[----:B------:R-:W-:Y:S02]  /*1560*/  IMAD.IADD R8, R7, 0x1, -R9 ;  /* 0x0000000107087824 */ /* 0x000fe400078e0a09 */
[----:B------:R-:W-:Y:S02]  /*1570*/  IMAD.IADD R7, R9, 0x1, -R7 ;  /* 0x0000000109077824 */ /* 0x000fe400078e0a07 */
[----:B------:R-:W-:Y:S02]  /*1580*/  IMAD R3, R8, R11, R3 ;  /* 0x0000000b08037224 */ /* 0x000fe400078e0203 */
[----:B------:R-:W-:Y:S02]  /*1590*/  IMAD R4, R7, R6, R4 ;  /* 0x0000000607047224 */ /* 0x000fe400078e0204 */
.L_x_19:
[----:B------:R-:W-:Y:S05]  /*15a0*/  BRA.U !UP1, `(.L_x_20) ;  /* 0x00000001090c7547 */ /* 0x000fea000b800000 */
[----:B------:R-:W-:Y:S01]  /*15b0*/  UCGABAR_WAIT ;  /* 0x0000000000007dc7 */ /* 0x000fe20008000000 */
[----:B------:R-:W-:Y:S01]  /*15c0*/  CCTL.IVALL ;  /* 0x00000000ff00798f */ /* 0x000fe20002000000 */
[----:B------:R-:W-:Y:S05]  /*15d0*/  BRA `(.L_x_21) ;  /* 0x0000000000047947 */ /* 0x000fea0003800000 */
.L_x_20:
[----:B------:R-:W-:Y:S06]  /*15e0*/  BAR.SYNC.DEFER_BLOCKING 0x0 ;  /* 0x0000000000007b1d */ /* 0x000fec0000010000 */
.L_x_21:
[----:B------:R-:W-:Y:S05]  /*15f0*/  BRA.U UP2, `(.L_x_22) ;  /* 0x0000001502447547 */ /* 0x000fea000b800000 */
[----:B------:R-:W1:Y:S01]  /*1600*/  LDCU UR4, c[0x0][0x38c] ;  /* 0x00007180ff0477ac */ /* 0x000e620008000800 */
[----:B------:R-:W2:Y:S01]  /*1610*/  LDC R8, c[0x0][0x370] ;  /* 0x0000dc00ff087b82 */ /* 0x000ea20000000800 */
[C---:B------:R-:W-:Y:S01]  /*1620*/  IMAD.SHL.U32 R17, R5.reuse, 0x80, RZ ;  /* 0x0000008005117824 */ /* 0x040fe200078e00ff */
[----:B------:R-:W-:Y:S01]  /*1630*/  PLOP3.LUT P1, PT, PT, PT, UP5, 0x80, 0x8 ;  /* 0x000000000008781c */ /* 0x000fe20003f2f058 */
[----:B------:R-:W-:Y:S01]  /*1640*/  UISETP.NE.AND UP1, UPT, UR10, URZ, UPT ;  /* 0x000000ff0a00728c */ /* 0x000fe2000bf25270 */
[----:B------:R-:W-:Y:S01]  /*1650*/  ISETP.NE.AND P4, PT, R2, RZ, P5 ;  /* 0x000000ff0200720c */ /* 0x000fe20002f85270 */
[----:B------:R-:W-:Y:S01]  /*1660*/  IMAD.SHL.U32 R16, R5, 0x40, RZ ;  /* 0x0000004005107824 */ /* 0x000fe200078e00ff */
[----:B------:R-:W-:Y:S01]  /*1670*/  PLOP3.LUT P1, PT, P1, PT, PT, 0x8, 0x80 ;  /* 0x000000000080781c */ /* 0x000fe20000f2e170 */
[----:B------:R-:W-:Y:S01]  /*1680*/  IMAD.MOV.U32 R15, RZ, RZ, 0x1 ;  /* 0x00000001ff0f7424 */ /* 0x000fe200078e00ff */
[----:B------:R-:W3:Y:S01]  /*1690*/  LDC R0, c[0x0][0x374] ;  /* 0x0000dd00ff007b82 */ /* 0x000ee20000000800 */
[----:B------:R-:W-:Y:S01]  /*16a0*/  IMAD.MOV.U32 R14, RZ, RZ, RZ ;  /* 0x000000ffff0e7224 */ /* 0x000fe200078e00ff */
[----:B------:R-:W-:Y:S01]  /*16b0*/  CS2R R12, SRZ ;  /* 0x00000000000c7805 */ /* 0x000fe2000001ff00 */
[----:B------:R-:W-:Y:S01]  /*16c0*/  IMAD.MOV.U32 R11, RZ, RZ, 0x1 ;  /* 0x00000001ff0b7424 */ /* 0x000fe200078e00ff */
[----:B------:R-:W-:Y:S01]  /*16d0*/  LOP3.LUT R17, R17, 0x80, RZ, 0xc0, !PT ;  /* 0x0000008011117812 */ /* 0x000fe200078ec0ff */
[----:B------:R-:W-:Y:S01]  /*16e0*/  USEL UR22, UR13, 0x2, UP1 ;  /* 0x000000020d167887 */ /* 0x000fe20008800000 */
[----:B------:R-:W4:Y:S01]  /*16f0*/  LDCU.64 UR14, c[0x0][0x348] ;  /* 0x00006900ff0e77ac */ /* 0x000f220008000a00 */
[----:B-1----:R-:W-:Y:S01]  /*1700*/  UIADD3 UR5, UPT, UPT, UR4, 0x3f, URZ ;  /* 0x0000003f04057890 */ /* 0x002fe2000fffe0ff */
[----:B------:R-:W-:-:S03]  /*1710*/  UMOV UR23, URZ ;  /* 0x000000ff00177c82 */ /* 0x000fc60008000000 */
[----:B------:R-:W-:-:S04]  /*1720*/  USHF.R.S32.HI UR6, URZ, 0x1f, UR5 ;  /* 0x0000001fff067899 */ /* 0x000fc80008011405 */
[----:B------:R-:W-:Y:S02]  /*1730*/  ULEA.HI UR6, UR6, UR5, URZ, 0x6 ;  /* 0x0000000506067291 */ /* 0x000fe4000f8f30ff */
[----:B------:R-:W-:Y:S02]  /*1740*/  UIADD3 UR5, UPT, UPT, UR4, -0x1, URZ ;  /* 0xffffffff04057890 */ /* 0x000fe4000fffe0ff */
[----:B------:R-:W-:Y:S02]  /*1750*/  USHF.R.S32.HI UR6, URZ, 0x6, UR6 ;  /* 0x00000006ff067899 */ /* 0x000fe40008011406 */
[----:B------:R-:W-:Y:S02]  /*1760*/  UISETP.GE.U32.AND UP2, UPT, UR5, -0x7f, UPT ;  /* 0xffffff810500788c */ /* 0x000fe4000bf46070 */
[----:B------:R-:W-:Y:S02]  /*1770*/  UISETP.LT.U32.AND UP0, UPT, UR6, 0x8, UPT ;  /* 0x000000080600788c */ /* 0x000fe4000bf01070 */
[----:B------:R-:W-:-:S02]  /*1780*/  UIADD3 UR4, UPT, UPT, UR4, 0x7e, URZ ;  /* 0x0000007e04047890 */ /* 0x000fc4000fffe0ff */
[----:B------:R-:W-:-:S04]  /*1790*/  USEL UR5, UR6, 0x8, UP0 ;  /* 0x0000000806057887 */ /* 0x000fc80008000000 */
[----:B------:R-:W-:Y:S02]  /*17a0*/  UIADD3 UR21, UPT, UPT, UR5, -0x1, URZ ;  /* 0xffffffff05157890 */ /* 0x000fe4000fffe0ff */
[----:B------:R-:W-:Y:S02]  /*17b0*/  @UP2 UIADD3 UR21, UPT, UPT, UR5, URZ, URZ ;  /* 0x000000ff05152290 */ /* 0x000fe4000fffe0ff */
[----:B------:R-:W-:Y:S02]  /*17c0*/  UIADD3 UR24, UPT, UPT, UR6, -UR5, URZ ;  /* 0x8000000506187290 */ /* 0x000fe4000fffe0ff */
[----:B------:R-:W-:Y:S02]  /*17d0*/  UIADD3 UR13, UPT, UPT, UR21, 0x1, URZ ;  /* 0x00000001150d7890 */ /* 0x000fe4000fffe0ff */
[----:B--2-4-:R-:W-:-:S12]  /*17e0*/  UIADD3 UR21, UPT, UPT, -UR21, URZ, URZ ;  /* 0x000000ff15157290 */ /* 0x014fd8000fffe1ff */
.L_x_42:
[----:B------:R-:W-:Y:S01]  /*17f0*/  UISETP.NE.AND UP0, UPT, UR46, URZ, UPT ;  /* 0x000000ff2e00728c */ /* 0x000fe2000bf05270 */
[----:B------:R-:W1:Y:S08]  /*1800*/  S2UR UR46, SR_CgaCtaId ;  /* 0x00000000002e79c3 */ /* 0x000e700000008800 */
[----:B------:R-:W-:Y:S05]  /*1810*/  BRA.U UP0, `(.L_x_23) ;  /* 0x0000000100347547 */ /* 0x000fea000b800000 */
[----:B------:R-:W2:Y:S01]  /*1820*/  S2R R2, SR_CgaCtaId ;  /* 0x0000000000027919 */ /* 0x000ea20000008800 */
[----:B------:R-:W-:-:S04]  /*1830*/  MOV R5, 0x400 ;  /* 0x0000040000057802 */ /* 0x000fc80000000f00 */
[----:B--2---:R-:W-:Y:S02]  /*1840*/  LEA R2, R2, R5, 0x18 ;  /* 0x0000000502027211 */ /* 0x004fe400078ec0ff */
[----:B------:R-:W-:-:S03]  /*1850*/  SHF.L.U32 R5, R11, 0x1f, RZ ;  /* 0x0000001f0b057819 */ /* 0x000fc600000006ff */
[----:B------:R-:W-:-:S04]  /*1860*/  IMAD R2, R12, 0x8, R2 ;  /* 0x000000080c027824 */ /* 0x000fc800078e0202 */
[----:B------:R-:W2:Y:S02]  /*1870*/  SYNCS.PHASECHK.TRANS64.TRYWAIT P0, [R2+URZ+0x140], R5 ;  /* 0x00014005020075a7 */ /* 0x000ea400080011ff */
[----:B--2---:R-:W-:Y:S05]  /*1880*/  @!P0 BRA `(.L_x_24) ;  /* 0x0000008000ec8947 */ /* 0x004fea0003800000 */
.L_x_154:
[----:B------:R-:W-:Y:S01]  /*1890*/  VIADD R12, R12, 0x1 ;  /* 0x000000010c0c7836 */ /* 0x000fe20000000000 */
[----:B------:R2:W-:Y:S04]  /*18a0*/  SYNCS.ARRIVE.TRANS64.A1T0 RZ, [R2+URZ+0x130], RZ ;  /* 0x000130ff02ff79a7 */ /* 0x0005e800081000ff */
[----:B------:R-:W-:-:S04]  /*18b0*/  ISETP.NE.AND P0, PT, R12, 0x2, PT ;  /* 0x000000020c00780c */ /* 0x000fc80003f05270 */
[----:B------:R-:W-:Y:S02]  /*18c0*/  SEL R12, R12, RZ, P0 ;  /* 0x000000ff0c0c7207 */ /* 0x000fe40000000000 */
[----:B--2---:R-:W-:-:S04]  /*18d0*/  SEL R2, RZ, 0x1, P0 ;  /* 0x00000001ff027807 */ /* 0x004fc80000000000 */
[----:B------:R-:W-:-:S07]  /*18e0*/  LOP3.LUT R11, R11, R2, RZ, 0x3c, !PT ;  /* 0x000000020b0b7212 */ /* 0x000fce00078e3cff */
.L_x_23:
[----:B------:R-:W-:Y:S01]  /*18f0*/  UMOV UR7, 0x400 ;  /* 0x0000040000077882 */ /* 0x000fe20000000000 */
[----:B------:R-:W-:Y:S01]  /*1900*/  SHF.L.U32 R2, R15, 0x1f, RZ ;  /* 0x0000001f0f027819 */ /* 0x000fe200000006ff */
[----:B-1----:R-:W-:Y:S01]  /*1910*/  ULEA UR7, UR46, UR7, 0x18 ;  /* 0x000000072e077291 */ /* 0x002fe2000f8ec0ff */
[----:B------:R-:W-:Y:S01]  /*1920*/  R2UR UR51, R16 ;  /* 0x00000000103372ca */ /* 0x000fe200000e0000 */
[----:B------:R-:W-:Y:S01]  /*1930*/  UISETP.GE.U32.AND UP0, UPT, UR4, 0x7f, UPT ;  /* 0x0000007f0400788c */ /* 0x000fe2000bf06070 */
[----:B------:R-:W-:Y:S01]  /*1940*/  R2UR UR11, R17 ;  /* 0x00000000110b72ca */ /* 0x000fe200000e0000 */
[----:B------:R-:W-:Y:S01]  /*1950*/  ULEA UR8, UR23, UR7, 0x3 ;  /* 0x0000000717087291 */ /* 0x000fe2000f8e18ff */
[----:B------:R-:W-:-:S08]  /*1960*/  UMOV UR25, URZ ;  /* 0x000000ff00197c82 */ /* 0x000fd00008000000 */
[----:B------:R1:W2:Y:S01]  /*1970*/  SYNCS.PHASECHK.TRANS64.TRYWAIT P0, [UR8+0x40], R2 ;  /* 0x00004002ff0075a7 */ /* 0x0002a20008001108 */
[----:B------:R-:W-:-:S13]  /*1980*/  R2UR UR8, R4 ;  /* 0x00000000040872ca */ /* 0x000fda00000e0000 */
[----:B------:R-:W-:Y:S01]  /*1990*/  ULEA UR11, UR8, UR11, 0x8 ;  /* 0x0000000b080b7291 */ /* 0x000fe2000f8e40ff */
[----:B-1----:R-:W-:-:S05]  /*19a0*/  LEA.HI R2, R3, R3, RZ, 0x1 ;  /* 0x0000000303027211 */ /* 0x002fca00078f08ff */
[----:B------:R-:W-:-:S05]  /*19b0*/  IMAD.SHL.U32 R2, R2, 0x40, RZ ;  /* 0x0000004002027824 */ /* 0x000fca00078e00ff */
[----:B------:R-:W-:-:S04]  /*19c0*/  LOP3.LUT R2, R2, 0xffffff80, RZ, 0xc0, !PT ;  /* 0xffffff8002027812 */ /* 0x000fc800078ec0ff */
[----:B------:R-:W-:-:S13]  /*19d0*/  R2UR UR9, R2 ;  /* 0x00000000020972ca */ /* 0x000fda00000e0000 */
[----:B------:R-:W-:Y:S01]  /*19e0*/  ULOP3.LUT UR51, UR9, 0x40, UR51, 0xf8, !UPT ;  /* 0x0000004009337892 */ /* 0x000fe2000f8ef833 */
[----:B------:R-:W-:Y:S11]  /*19f0*/  BRA.U !UP0, `(.L_x_25) ;  /* 0x0000000108c07547 */ /* 0x000ff6000b800000 */
[----:B------:R-:W-:Y:S01]  /*1a00*/  UMOV UR16, UR21 ;  /* 0x0000001500107c82 */ /* 0x000fe20008000000 */
[----:B------:R-:W-:Y:S01]  /*1a10*/  UMOV UR17, UR23 ;  /* 0x0000001700117c82 */ /* 0x000fe20008000000 */
[----:B------:R-:W-:-:S05]  /*1a20*/  UMOV UR50, URZ ;  /* 0x000000ff00327c82 */ /* 0x000fca0008000000 */
.L_x_31:
[----:B------:R-:W-:Y:S01]  /*1a30*/  ULEA UR49, UR17, UR7, 0x3 ;  /* 0x0000000711317291 */ /* 0x000fe2000f8e18ff */
[----:B------:R-:W-:Y:S01]  /*1a40*/  @P5 MOV R3, 0xc000 ;  /* 0x0000c00000035802 */ /* 0x000fe20000000f00 */
[----:B-12-4-:R-:W-:Y:S10]  /*1a50*/  @P0 BRA `(.L_x_26) ;  /* 0x00000000000c0947 */ /* 0x016ff40003800000 */
[----:B------:R-:W-:-:S04]  /*1a60*/  SHF.L.U32 R4, R15, 0x1f, RZ ;  /* 0x0000001f0f047819 */ /* 0x000fc800000006ff */
[----:B------:R-:W1:Y:S02]  /*1a70*/  SYNCS.PHASECHK.TRANS64.TRYWAIT P0, [UR49+0x40], R4 ;  /* 0x00004004ff0075a7 */ /* 0x000e640008001131 */
[----:B-1----:R-:W-:Y:S05]  /*1a80*/  @!P0 BRA `(.L_x_27) ;  /* 0x0000008000808947 */ /* 0x002fea0003800000 */
.L_x_26:
[----:B------:R2:W-:Y:S01]  /*1a90*/  @P5 SYNCS.ARRIVE.TRANS64 RZ, [UR49], R3 ;  /* 0x00000003ffff59a7 */ /* 0x0005e20008000031 */
[----:B------:R-:W-:Y:S02]  /*1aa0*/  ULOP3.LUT UR8, UR22, 0x2, URZ, 0xfc, !UPT ;  /* 0x0000000216087892 */ /* 0x000fe4000f8efcff */
[----:B------:R-:W-:Y:S02]  /*1ab0*/  UIADD3 UR16, UPT, UPT, UR16, 0x1, URZ ;  /* 0x0000000110107890 */ /* 0x000fe4000fffe0ff */
[----:B------:R-:W-:Y:S02]  /*1ac0*/  UISETP.NE.AND UP0, UPT, UR8, 0x2, UPT ;  /* 0x000000020800788c */ /* 0x000fe4000bf05270 */
[----:B------:R-:W-:-:S07]  /*1ad0*/  UISETP.NE.AND UP2, UPT, UR16, 0x1, UPT ;  /* 0x000000011000788c */ /* 0x000fce000bf45270 */
[----:B------:R-:W-:Y:S05]  /*1ae0*/  BRA.U UP0, `(.L_x_28) ;  /* 0x0000000100047547 */ /* 0x000fea000b800000 */
[----:B------:R-:W-:Y:S05]  /*1af0*/  BPT.TRAP 0x1 ;  /* 0x000000040000795c */ /* 0x000fea0000300000 */
.L_x_28:
[----:B------:R-:W-:Y:S04]  /*1b00*/  BSSY.RECONVERGENT B0, `(.L_x_29) ;  /* 0x0000003000007945 */ /* 0x000fe80003800200 */
[----:B------:R-:W-:Y:S05]  /*1b10*/  @!P4 BRA `(.L_x_30) ;  /* 0x000000000004c947 */ /* 0x000fea0003800000 */
[----:B------:R-:W-:Y:S05]  /*1b20*/  BPT.TRAP 0x1 ;  /* 0x000000040000795c */ /* 0x000fea0000300000 */
.L_x_30:
[----:B------:R-:W-:Y:S05]  /*1b30*/  BSYNC.RECONVERGENT B0 ;  /* 0x0000000000007941 */ /* 0x000fea0003800200 */
.L_x_29:
[----:B------:R-:W-:Y:S02]  /*1b40*/  UIADD3 UR23, UPT, UPT, UR17, 0x1, URZ ;  /* 0x0000000111177890 */ /* 0x000fe4000fffe0ff */
[----:B------:R-:W-:Y:S02]  /*1b50*/  ULEA UR48, UR17, UR7, 0xd ;  /* 0x0000000711307291 */ /* 0x000fe4000f8e68ff */
[----:B------:R-:W-:Y:S02]  /*1b60*/  UISETP.NE.AND UP0, UPT, UR23, 0x8, UPT ;  /* 0x000000081700788c */ /* 0x000fe4000bf05270 */
[----:B------:R-:W-:Y:S02]  /*1b70*/  UIADD3 UR28, UP1, UPT, UR14, 0x80, URZ ;  /* 0x000000800e1c7890 */ /* 0x000fe4000ff3e0ff */
[----:B------:R-:W-:Y:S02]  /*1b80*/  USEL UR9, URZ, 0x1, UP0 ;  /* 0x00000001ff097887 */ /* 0x000fe40008000000 */
[----:B------:R-:W-:-:S02]  /*1b90*/  USEL UR23, UR23, URZ, UP0 ;  /* 0x000000ff17177287 */ /* 0x000fc40008000000 */
[----:B------:R-:W-:Y:S02]  /*1ba0*/  UIADD3 UR26, UP0, UPT, UR14, 0x180, URZ ;  /* 0x000001800e1a7890 */ /* 0x000fe4000ff1e0ff */
[----:B------:R-:W-:Y:S01]  /*1bb0*/  ULEA UR8, UR23, UR7, 0x3 ;  /* 0x0000000717087291 */ /* 0x000fe2000f8e18ff */
[----:B------:R-:W-:Y:S01]  /*1bc0*/  LOP3.LUT R15, R15, UR9, RZ, 0x3c, !PT ;  /* 0x000000090f0f7c12 */ /* 0x000fe2000f8e3cff */
[----:B------:R-:W-:Y:S02]  /*1bd0*/  ULOP3.LUT UR49, UR49, 0xfefffff8, URZ, 0xc0, !UPT ;  /* 0xfefffff831317892 */ /* 0x000fe4000f8ec0ff */
[----:B------:R-:W-:Y:S01]  /*1be0*/  UIADD3.X UR29, UPT, UPT, URZ, UR15, URZ, UP1, !UPT ;  /* 0x0000000fff1d7290 */ /* 0x000fe20008ffe4ff */
[----:B-1----:R-:W-:Y:S01]  /*1bf0*/  SHF.L.U32 R2, R15, 0x1f, RZ ;  /* 0x0000001f0f027819 */ /* 0x002fe200000006ff */
[----:B------:R-:W-:Y:S02]  /*1c00*/  UIADD3 UR48, UPT, UPT, UR48, 0x8400, URZ ;  /* 0x0000840030307890 */ /* 0x000fe4000fffe0ff */
[----:B------:R-:W-:Y:S01]  /*1c10*/  UIADD3.X UR27, UPT, UPT, URZ, UR15, URZ, UP0, !UPT ;  /* 0x0000000fff1b7290 */ /* 0x000fe200087fe4ff */
[----:B------:R1:W4:Y:S01]  /*1c20*/  SYNCS.PHASECHK.TRANS64.TRYWAIT P0, [UR8+0x40], R2 ;  /* 0x00004002ff0075a7 */ /* 0x0003220008001108 */
[----:B------:R-:W-:Y:S01]  /*1c30*/  ULEA UR8, UR17, UR7, 0xe ;  /* 0x0000000711087291 */ /* 0x000fe2000f8e70ff */
[----:B------:R-:W-:Y:S01]  /*1c40*/  UMOV UR18, 0x0 ;  /* 0x0000000000127882 */ /* 0x000fe20000000000 */
[----:B------:R-:W-:-:S02]  /*1c50*/  UMOV UR19, 0x10000000 ;  /* 0x1000000000137882 */ /* 0x000fc40000000000 */
[----:B------:R-:W-:Y:S01]  /*1c60*/  UIADD3 UR8, UPT, UPT, UR8, 0x18400, URZ ;  /* 0x0001840008087890 */ /* 0x000fe2000fffe0ff */
[----:B------:R2:W-:Y:S01]  /*1c70*/  UTMALDG.3D.2CTA [UR48], [UR28], desc[UR18] ;  /* 0x000012301c0075b4 */ /* 0x0005e20008211000 */
[----:B------:R-:W-:Y:S01]  /*1c80*/  UMOV UR10, UR50 ;  /* 0x00000032000a7c82 */ /* 0x000fe20008000000 */
[----:B------:R-:W-:Y:S01]  /*1c90*/  UMOV UR12, UR52 ;  /* 0x00000034000c7c82 */ /* 0x000fe20008000000 */
[----:B------:R-:W-:Y:S01]  /*1ca0*/  UMOV UR9, UR49 ;  /* 0x0000003100097c82 */ /* 0x000fe20008000000 */
[----:B------:R-:W-:Y:S01]  /*1cb0*/  UMOV UR25, UR13 ;  /* 0x0000000d00197c82 */ /* 0x000fe20008000000 */
[----:B------:R-:W-:-:S03]  /*1cc0*/  UMOV UR17, UR23 ;  /* 0x0000001700117c82 */ /* 0x000fc60008000000 */
[----:B------:R1:W-:Y:S01]  /*1cd0*/  UTMALDG.3D.2CTA [UR8], [UR26], desc[UR18] ;  /* 0x000012081a0075b4 */ /* 0x0003e20008211000 */
[----:B--2---:R-:W-:Y:S01]  /*1ce0*/  UIADD3 UR50, UPT, UPT, UR50, 0x40, URZ ;  /* 0x0000004032327890 */ /* 0x004fe2000fffe0ff */
[----:B------:R-:W-:Y:S11]  /*1cf0*/  BRA.U UP2, `(.L_x_31) ;  /* 0xfffffffd024c7547 */ /* 0x000ff6000b83ffff */
.L_x_25:
[----:B-1----:R-:W-:Y:S01]  /*1d00*/  ULEA UR8, UR23, UR7, 0x3 ;  /* 0x0000000717087291 */ /* 0x002fe2000f8e18ff */
[----:B------:R-:W-:Y:S01]  /*1d10*/  SHF.L.U32 R2, R15, 0x1f, RZ ;  /* 0x0000001f0f027819 */ /* 0x000fe200000006ff */
[----:B------:R-:W-:Y:S01]  /*1d20*/  @!P1 SYNCS.ARRIVE.TRANS64.A1T0 RZ, [UR7+0xc8], RZ ;  /* 0x0000c8ffffff99a7 */ /* 0x000fe20008100007 */
[----:B------:R-:W-:-:S06]  /*1d30*/  UISETP.GT.AND UP0, UPT, UR6, UR5, UPT ;  /* 0x000000050600728c */ /* 0x000fcc000bf04270 */
[----:B--2-4-:R1:W2:Y:S03]  /*1d40*/  SYNCS.PHASECHK.TRANS64.TRYWAIT P0, [UR8+0x40], R2 ;  /* 0x00004002ff0075a7 */ /* 0x0142a60008001108 */
[----:B------:R-:W-:Y:S05]  /*1d50*/  BRA.U !UP0, `(.L_x_32) ;  /* 0x0000000108c07547 */ /* 0x000fea000b800000 */
[----:B------:R-:W-:Y:S01]  /*1d60*/  UIADD3 UR26, UPT, UPT, UR24, UR25, URZ ;  /* 0x00000019181a7290 */ /* 0x000fe2000fffe0ff */
[----:B------:R-:W-:-:S11]  /*1d70*/  UMOV UR27, UR23 ;  /* 0x00000017001b7c82 */ /* 0x000fd60008000000 */
.L_x_38:
[----:B------:R-:W-:Y:S01]  /*1d80*/  ULEA UR17, UR27, UR7, 0x3 ;  /* 0x000000071b117291 */ /* 0x000fe2000f8e18ff */
[----:B--2---:R-:W-:Y:S01]  /*1d90*/  @P5 MOV R3, 0xc000 ;  /* 0x0000c00000035802 */ /* 0x004fe20000000f00 */
[----:B-12---:R-:W-:Y:S10]  /*1da0*/  @P0 BRA `(.L_x_33) ;  /* 0x00000000000c0947 */ /* 0x006ff40003800000 */
[----:B------:R-:W-:-:S04]  /*1db0*/  SHF.L.U32 R4, R15, 0x1f, RZ ;  /* 0x0000001f0f047819 */ /* 0x000fc800000006ff */
[----:B------:R-:W2:Y:S02]  /*1dc0*/  SYNCS.PHASECHK.TRANS64.TRYWAIT P0, [UR17+0x40], R4 ;  /* 0x00004004ff0075a7 */ /* 0x000ea40008001111 */
[----:B--2---:R-:W-:Y:S05]  /*1dd0*/  @!P0 BRA `(.L_x_34) ;  /* 0x0000007c00c48947 */ /* 0x004fea0003800000 */
.L_x_33:
[----:B------:R2:W-:Y:S01]  /*1de0*/  @P5 SYNCS.ARRIVE.TRANS64 RZ, [UR17], R3 ;  /* 0x00000003ffff59a7 */ /* 0x0005e20008000011 */
[----:B------:R-:W-:-:S04]  /*1df0*/  ULOP3.LUT UR8, UR22, 0x2, URZ, 0xfc, !UPT ;  /* 0x0000000216087892 */ /* 0x000fc8000f8efcff */
[----:B------:R-:W-:-:S09]  /*1e00*/  UISETP.NE.AND UP0, UPT, UR8, 0x2, UPT ;  /* 0x000000020800788c */ /* 0x000fd2000bf05270 */
[----:B------:R-:W-:Y:S05]  /*1e10*/  BRA.U UP0, `(.L_x_35) ;  /* 0x0000000100047547 */ /* 0x000fea000b800000 */
[----:B------:R-:W-:Y:S05]  /*1e20*/  BPT.TRAP 0x1 ;  /* 0x000000040000795c */ /* 0x000fea0000300000 */
.L_x_35:
[----:B------:R-:W-:Y:S04]  /*1e30*/  BSSY.RECONVERGENT B0, `(.L_x_36) ;  /* 0x0000003000007945 */ /* 0x000fe80003800200 */
[----:B------:R-:W-:Y:S05]  /*1e40*/  @!P4 BRA `(.L_x_37) ;  /* 0x000000000004c947 */ /* 0x000fea0003800000 */
[----:B------:R-:W-:Y:S05]  /*1e50*/  BPT.TRAP 0x1 ;  /* 0x000000040000795c */ /* 0x000fea0000300000 */
.L_x_37:
[----:B------:R-:W-:Y:S05]  /*1e60*/  BSYNC.RECONVERGENT B0 ;  /* 0x0000000000007941 */ /* 0x000fea0003800200 */
.L_x_36:
        /* <DEDUP_REMOVED lines=9> */
[----:B------:R-:W-:Y:S02]  /*1f00*/  USHF.L.U32 UR18, UR25, 0x6, URZ ;  /* 0x0000000619127899 */ /* 0x000fe400080006ff */
[----:B------:R-:W-:Y:S01]  /*1f10*/  ULOP3.LUT UR17, UR17, 0xfefffff8, URZ, 0xc0, !UPT ;  /* 0xfefffff811117892 */ /* 0x000fe2000f8ec0ff */
[----:B-1----:R-:W-:Y:S01]  /*1f20*/  SHF.L.U32 R2, R15, 0x1f, RZ ;  /* 0x0000001f0f027819 */ /* 0x002fe200000006ff */
[----:B------:R-:W-:Y:S02]  /*1f30*/  UIADD3 UR16, UPT, UPT, UR16, 0x8400, URZ ;  /* 0x0000840010107890 */ /* 0x000fe4000fffe0ff */
[----:B------:R-:W-:Y:S01]  /*1f40*/  UIADD3.X UR33, UPT, UPT, URZ, UR15, URZ, UP1, !UPT ;  /* 0x0000000fff217290 */ /* 0x000fe20008ffe4ff */
[----:B------:R4:W1:Y:S01]  /*1f50*/  SYNCS.PHASECHK.TRANS64.TRYWAIT P0, [UR8+0x40], R2 ;  /* 0x00004002ff0075a7 */ /* 0x0008620008001108 */
[----:B------:R-:W-:-:S02]  /*1f60*/  ULEA UR8, UR27, UR7, 0xe ;  /* 0x000000071b087291 */ /* 0x000fc4000f8e70ff */
[----:B------:R-:W-:Y:S02]  /*1f70*/  UIADD3.X UR31, UPT, UPT, URZ, UR15, URZ, UP0, !UPT ;  /* 0x0000000fff1f7290 */ /* 0x000fe400087fe4ff */
[----:B------:R-:W-:Y:S01]  /*1f80*/  UIADD3 UR8, UPT, UPT, UR8, 0x18400, URZ ;  /* 0x0001840008087890 */ /* 0x000fe2000fffe0ff */
[----:B------:R-:W-:Y:S01]  /*1f90*/  UMOV UR28, 0x0 ;  /* 0x00000000001c7882 */ /* 0x000fe20000000000 */
[----:B------:R-:W-:Y:S01]  /*1fa0*/  UMOV UR29, 0x10000000 ;  /* 0x10000000001d7882 */ /* 0x000fe20000000000 */
[----:B------:R-:W-:Y:S01]  /*1fb0*/  UMOV UR19, UR51 ;  /* 0x0000003300137c82 */ /* 0x000fe20008000000 */
[----:B------:R-:W-:Y:S01]  /*1fc0*/  UMOV UR20, UR52 ;  /* 0x0000003400147c82 */ /* 0x000fe20008000000 */
[----:B------:R-:W-:Y:S01]  /*1fd0*/  UMOV UR12, UR52 ;  /* 0x00000034000c7c82 */ /* 0x000fe20008000000 */
[----:B------:R-:W-:Y:S01]  /*1fe0*/  UMOV UR9, UR17 ;  /* 0x0000001100097c82 */ /* 0x000fe20008000000 */
[----:B------:R-:W-:Y:S01]  /*1ff0*/  UMOV UR10, UR18 ;  /* 0x00000012000a7c82 */ /* 0x000fe20008000000 */
[----:B------:R4:W-:Y:S01]  /*2000*/  UTMALDG.3D.2CTA [UR16], [UR32], desc[UR28] ;  /* 0x00001c10200075b4 */ /* 0x0009e20008211000 */
[----:B------:R-:W-:Y:S01]  /*2010*/  UIADD3 UR25, UPT, UPT, UR25, 0x1, URZ ;  /* 0x0000000119197890 */ /* 0x000fe2000fffe0ff */
[----:B------:R-:W-:-:S03]  /*2020*/  UMOV UR27, UR23 ;  /* 0x00000017001b7c82 */ /* 0x000fc60008000000 */
[----:B------:R-:W-:Y:S01]  /*2030*/  UISETP.NE.AND UP0, UPT, UR25, UR26, UPT ;  /* 0x0000001a1900728c */ /* 0x000fe2000bf05270 */
[----:B------:R4:W-:Y:S08]  /*2040*/  UTMALDG.3D.2CTA [UR8], [UR30], desc[UR28] ;  /* 0x00001c081e0075b4 */ /* 0x0009f00008211000 */
[----:B----4-:R-:W-:Y:S05]  /*2050*/  BRA.U UP0, `(.L_x_38) ;  /* 0xfffffffd00487547 */ /* 0x010fea000b83ffff */
.L_x_32:
[C---:B-1----:R-:W-:Y:S01]  /*2060*/  LEA R2, R14.reuse, UR7, 0x3 ;  /* 0x000000070e027c11 */ /* 0x042fe2000f8e18ff */
[----:B------:R-:W-:Y:S01]  /*2070*/  NOP ;  /* 0x0000000000007918 */ /* 0x000fe20000000000 */
[----:B--2---:R-:W-:Y:S02]  /*2080*/  SHF.L.U32 R3, R13, 0x1f, RZ ;  /* 0x0000001f0d037819 */ /* 0x004fe400000006ff */
[----:B------:R-:W-:Y:S02]  /*2090*/  LEA R4, R14, UR7, 0x4 ;  /* 0x000000070e047c11 */ /* 0x000fe4000f8e20ff */
[----:B------:R-:W1:Y:S02]  /*20a0*/  SYNCS.PHASECHK.TRANS64.TRYWAIT P0, [R2+URZ+0xd0], R3 ;  /* 0x0000d003020075a7 */ /* 0x000e6400080011ff */
[----:B-1----:R-:W-:Y:S05]  /*20b0*/  @!P0 BRA `(.L_x_39) ;  /* 0x0000007c00248947 */ /* 0x002fea0003800000 */
.L_x_157:
[----:B------:R-:W2:Y:S01]  /*20c0*/  LDS.128 R4, [R4+0x160] ;  /* 0x0001600004047984 */ /* 0x000ea20000000c00 */
[----:B------:R-:W-:Y:S01]  /*20d0*/  ISETP.GE.AND P0, PT, R40, 0x1, PT ;  /* 0x000000012800780c */ /* 0x000fe20003f06270 */
[----:B-1----:R-:W-:Y:S01]  /*20e0*/  VIADD R2, R2, 0xe0 ;  /* 0x000000e002027836 */ /* 0x002fe20000000000 */
[----:B------:R-:W-:Y:S01]  /*20f0*/  @!PT LDS RZ, [RZ] ;  /* 0x00000000fffff984 */ /* 0x000fe20000000800 */
[----:B------:R-:W-:Y:S01]  /*2100*/  @!PT LDS RZ, [RZ] ;  /* 0x00000000fffff984 */ /* 0x000fe20000000800 */
[----:B------:R-:W-:Y:S01]  /*2110*/  @!PT LDS RZ, [RZ] ;  /* 0x00000000fffff984 */ /* 0x000fe20000000800 */
[----:B------:R-:W-:Y:S01]  /*2120*/  @!PT LDS RZ, [RZ] ;  /* 0x00000000fffff984 */ /* 0x000fe20000000800 */
[----:B------:R1:W-:Y:S06]  /*2130*/  MEMBAR.ALL.CTA ;  /* 0x0000000000007992 */ /* 0x0003ec0000008000 */
[----:B-1----:R-:W1:Y:S01]  /*2140*/  FENCE.VIEW.ASYNC.S ;  /* 0x00000000000073c6 */ /* 0x002e620000000000 */
[----:B------:R-:W-:-:S04]  /*2150*/  PRMT R2, RZ, 0x654, R2 ;  /* 0x00000654ff027816 */ /* 0x000fc80000000002 */
[----:B-1----:R1:W-:Y:S01]  /*2160*/  SYNCS.ARRIVE.TRANS64.RED.A1T0 RZ, [R2+URZ], RZ ;  /* 0x000000ff02ff79a7 */ /* 0x0023e200081004ff */
[----:B--2---:R-:W-:-:S13]  /*2170*/  LOP3.LUT P2, RZ, R6, 0x1, RZ, 0xc0, !PT ;  /* 0x0000000106ff7812 */ /* 0x004fda000784c0ff */
[----:B------:R-:W-:Y:S01]  /*2180*/  @P2 SHF.R.U32.HI R3, RZ, 0x10, R5 ;  /* 0x00000010ff032819 */ /* 0x000fe20000011605 */
[----:B------:R-:W-:Y:S01]  /*2190*/  VOTEU.ANY UP0, P2 ;  /* 0x0000000000ff7886 */ /* 0x000fe20001000100 */
[----:B------:R-:W-:Y:S02]  /*21a0*/  @P2 MOV R10, R4 ;  /* 0x00000004000a2202 */ /* 0x000fe40000000f00 */
[----:B------:R-:W-:Y:S02]  /*21b0*/  @P2 R2UR.BROADCAST UR8, R3 ;  /* 0x00000000030822ca */ /* 0x000fe400008e0000 */
[----:B------:R-:W-:-:S11]  /*21c0*/  @P2 LOP3.LUT R9, R5, 0xffff, RZ, 0xc0, !PT ;  /* 0x0000ffff05092812 */ /* 0x000fd600078ec0ff */
[----:B------:R-:W-:Y:S01]  /*21d0*/  @UP0 UMOV UR52, UR8 ;  /* 0x0000000800340c82 */ /* 0x000fe20008000000 */
[----:B-1----:R-:W-:Y:S05]  /*21e0*/  @!P0 BRA `(.L_x_40) ;  /* 0x0000000000b88947 */ /* 0x002fea0003800000 */
[----:B------:R-:W3:Y:S01]  /*21f0*/  LDC.64 R4, c[0x0][0xb18] ;  /* 0x0002c600ff047b82 */ /* 0x000ee20000000a00 */
[----:B------:R-:W-:-:S07]  /*2200*/  ISETP.NE.AND P3, PT, R40, 0x1, PT ;  /* 0x000000012800780c */ /* 0x000fce0003f65270 */
[----:B------:R-:W1:Y:S08]  /*2210*/  LDC.64 R6, c[0x0][0xb10] ;  /* 0x0002c400ff067b82 */ /* 0x000e700000000a00 */
[----:B------:R-:W2:Y:S08]  /*2220*/  LDC R18, c[0x0][0xb20] ;  /* 0x0002c800ff127b82 */ /* 0x000eb00000000800 */
[----:B------:R-:W4:Y:S01]  /*2230*/  LDC R19, c[0x0][0xb0c] ;  /* 0x0002c300ff137b82 */ /* 0x000f220000000800 */
[----:B---3--:R-:W-:Y:S01]  /*2240*/  IMAD.HI.U32 R21, R0, R5, RZ ;  /* 0x0000000500157227 */ /* 0x008fe200078e00ff */
[----:B------:R-:W-:-:S03]  /*2250*/  ISETP.NE.AND P0, PT, R4, 0x1, PT ;  /* 0x000000010400780c */ /* 0x000fc60003f05270 */
[----:B------:R-:W-:-:S03]  /*2260*/  IMAD.HI.U32 R5, R9, R5, RZ ;  /* 0x0000000509057227 */ /* 0x000fc600078e00ff */
[----:B------:R-:W3:Y:S01]  /*2270*/  LDC.64 R2, c[0x0][0xb28] ;  /* 0x0002ca00ff027b82 */ /* 0x000ee20000000a00 */
[----:B-1----:R-:W-:-:S04]  /*2280*/  IMAD.HI.U32 R22, R8, R6, RZ ;  /* 0x0000000608167227 */ /* 0x002fc800078e00ff */
[----:B------:R-:W-:Y:S01]  /*2290*/  IMAD.HI.U32 R23, R10, R6, RZ ;  /* 0x000000060a177227 */ /* 0x000fe200078e00ff */
[----:B------:R-:W-:Y:S02]  /*22a0*/  SHF.R.U32.HI R22, RZ, R7, R22 ;  /* 0x00000007ff167219 */ /* 0x000fe40000011616 */
[-C--:B--2---:R-:W-:Y:S02]  /*22b0*/  SHF.R.U32.HI R21, RZ, R18.reuse, R21 ;  /* 0x00000012ff157219 */ /* 0x084fe40000011615 */
[----:B------:R-:W-:Y:S02]  /*22c0*/  SHF.R.U32.HI R5, RZ, R18, R5 ;  /* 0x00000012ff057219 */ /* 0x000fe40000011605 */
[----:B------:R-:W-:Y:S02]  /*22d0*/  SEL R21, R0, R21, !P0 ;  /* 0x0000001500157207 */ /* 0x000fe40004000000 */
[----:B------:R-:W-:Y:S02]  /*22e0*/  SHF.R.U32.HI R23, RZ, R7, R23 ;  /* 0x00000007ff177219 */ /* 0x000fe40000011617 */
[----:B----4-:R-:W-:-:S02]  /*22f0*/  ISETP.NE.AND P1, PT, R19, 0x1, PT ;  /* 0x000000011300780c */ /* 0x010fc40003f25270 */
[----:B------:R-:W-:Y:S02]  /*2300*/  SEL R5, R9, R5, !P0 ;  /* 0x0000000509057207 */ /* 0x000fe40004000000 */
[----:B------:R-:W-:Y:S02]  /*2310*/  SEL R22, R8, R22, !P1 ;  /* 0x0000001608167207 */ /* 0x000fe40004800000 */
[----:B------:R-:W-:Y:S01]  /*2320*/  SEL R23, R10, R23, !P1 ;  /* 0x000000170a177207 */ /* 0x000fe20004800000 */
[----:B---3--:R-:W-:-:S04]  /*2330*/  IMAD.HI.U32 R20, R21, R2, RZ ;  /* 0x0000000215147227 */ /* 0x008fc800078e00ff */
        /* <DEDUP_REMOVED lines=10> */
[----:B------:R-:W-:-:S04]  /*23e0*/  @!P0 IMAD.HI.U32 R7, R23, R2, RZ ;  /* 0x0000000217078227 */ /* 0x000fc800078e00ff */
[----:B------:R-:W-:Y:S01]  /*23f0*/  IMAD.MOV R2, RZ, RZ, -R6 ;  /* 0x000000ffff027224 */ /* 0x000fe200078e0a06 */
[----:B------:R-:W-:Y:S02]  /*2400*/  @!P0 SHF.R.U32.HI R3, RZ, R3, R7 ;  /* 0x00000003ff038219 */ /* 0x000fe40000011607 */
[----:B------:R-:W-:Y:S01]  /*2410*/  IADD3 R7, PT, PT, -R5, RZ, RZ ;  /* 0x000000ff05077210 */ /* 0x000fe20007ffe1ff */
[----:B------:R-:W-:Y:S01]  /*2420*/  IMAD R2, R40, R2, R5 ;  /* 0x0000000228027224 */ /* 0x000fe200078e0205 */
        /* <DEDUP_REMOVED lines=10> */
.L_x_40:
[----:B------:R-:W1:Y:S02]  /*24d0*/  LDCU UR8, c[0x0][0xb30] ;  /* 0x00016600ff0877ac */ /* 0x000e640008000800 */
[----:B-1----:R-:W-:-:S09]  /*24e0*/  UISETP.NE.AND UP0, UPT, UR8, 0x1, UPT ;  /* 0x000000010800788c */ /* 0x002fd2000bf05270 */
[----:B------:R-:W-:Y:S05]  /*24f0*/  BRA.U UP0, `(.L_x_41) ;  /* 0x0000000100407547 */ /* 0x000fea000b800000 */
[----:B------:R-:W1:Y:S08]  /*2500*/  LDC.64 R4, c[0x0][0xb10] ;  /* 0x0002c400ff047b82 */ /* 0x000e700000000a00 */
[----:B------:R-:W2:Y:S08]  /*2510*/  LDC.64 R2, c[0x0][0xb18] ;  /* 0x0002c600ff027b82 */ /* 0x000eb00000000a00 */
[----:B------:R-:W4:Y:S08]  /*2520*/  LDC R6, c[0x0][0xb20] ;  /* 0x0002c800ff067b82 */ /* 0x000f300000000800 */
[----:B------:R-:W3:Y:S01]  /*2530*/  LDC R7, c[0x0][0xb0c] ;  /* 0x0002c300ff077b82 */ /* 0x000ee20000000800 */
[----:B-1----:R-:W-:-:S05]  /*2540*/  IMAD.HI.U32 R4, R10, R4, RZ ;  /* 0x000000040a047227 */ /* 0x002fca00078e00ff */
[----:B------:R-:W-:Y:S01]  /*2550*/  SHF.R.U32.HI R4, RZ, R5, R4 ;  /* 0x00000005ff047219 */ /* 0x000fe20000011604 */
[----:B--2---:R-:W-:Y:S01]  /*2560*/  IMAD.HI.U32 R3, R9, R3, RZ ;  /* 0x0000000309037227 */ /* 0x004fe200078e00ff */
[----:B------:R-:W-:-:S04]  /*2570*/  ISETP.NE.AND P0, PT, R2, 0x1, PT ;  /* 0x000000010200780c */ /* 0x000fc80003f05270 */
[----:B----4-:R-:W-:-:S04]  /*2580*/  SHF.R.U32.HI R3, RZ, R6, R3 ;  /* 0x00000006ff037219 */ /* 0x010fc80000011603 */
[----:B------:R-:W-:Y:S02]  /*2590*/  SEL R3, R9, R3, !P0 ;  /* 0x0000000309037207 */ /* 0x000fe40004000000 */
[----:B---3--:R-:W-:-:S04]  /*25a0*/  ISETP.NE.AND P1, PT, R7, 0x1, PT ;  /* 0x000000010700780c */ /* 0x008fc80003f25270 */
[----:B------:R-:W-:-:S05]  /*25b0*/  SEL R4, R10, R4, !P1 ;  /* 0x000000040a047207 */ /* 0x000fca0004800000 */
[----:B------:R-:W-:Y:S02]  /*25c0*/  IMAD.IADD R5, R3, 0x1, -R4 ;  /* 0x0000000103057824 */ /* 0x000fe400078e0a04 */
[----:B------:R-:W-:Y:S02]  /*25d0*/  IMAD.IADD R3, R4, 0x1, -R3 ;  /* 0x0000000104037824 */ /* 0x000fe400078e0a03 */
[----:B------:R-:W-:Y:S02]  /*25e0*/  IMAD R10, R5, R7, R10 ;  /* 0x00000007050a7224 */ /* 0x000fe400078e020a */
[----:B------:R-:W-:-:S07]  /*25f0*/  IMAD R9, R3, R2, R9 ;  /* 0x0000000203097224 */ /* 0x000fce00078e0209 */
.L_x_41:
[----:B------:R-:W-:Y:S01]  /*2600*/  VIADD R14, R14, 0x1 ;  /* 0x000000010e0e7836 */ /* 0x000fe20000000000 */
[----:B------:R-:W-:Y:S01]  /*2610*/  PLOP3.LUT P1, PT, PT, PT, PT, 0x80, 0x8 ;  /* 0x000000000008781c */ /* 0x000fe20003f2f070 */
[----:B------:R-:W-:Y:S02]  /*2620*/  IMAD.IADD R3, R10, 0x1, R97 ;  /* 0x000000010a037824 */ /* 0x000fe400078e0261 */
[----:B------:R-:W-:Y:S01]  /*2630*/  IMAD.IADD R4, R9, 0x1, R96 ;  /* 0x0000000109047824 */ /* 0x000fe200078e0260 */
[----:B------:R-:W-:-:S04]  /*2640*/  ISETP.NE.AND P0, PT, R14, 0x2, PT ;  /* 0x000000020e00780c */ /* 0x000fc80003f05270 */
[----:B------:R-:W-:Y:S02]  /*2650*/  SEL R2, RZ, 0x1, P0 ;  /* 0x00000001ff027807 */ /* 0x000fe40000000000 */
[----:B------:R-:W-:Y:S02]  /*2660*/  SEL R14, R14, RZ, P0 ;  /* 0x000000ff0e0e7207 */ /* 0x000fe40000000000 */
[----:B------:R-:W-:Y:S01]  /*2670*/  LOP3.LUT R13, R13, R2, RZ, 0x3c, !PT ;  /* 0x000000020d0d7212 */ /* 0x000fe200078e3cff */
[----:B------:R-:W-:Y:S06]  /*2680*/  @P2 BRA `(.L_x_42) ;  /* 0xfffffff000582947 */ /* 0x000fec000383ffff */
[----:B------:R-:W-:Y:S01]  /*2690*/  UIADD3 UR7, UPT, UPT, UR7, 0x40, URZ ;  /* 0x0000004007077890 */ /* 0x000fe2000fffe0ff */
[----:B------:R-:W-:-:S03]  /*26a0*/  SHF.L.U32 R2, R15, 0x1f, RZ ;  /* 0x0000001f0f027819 */ /* 0x000fc600000006ff */
[----:B------:R-:W-:-:S09]  /*26b0*/  ULEA UR4, UR23, UR7, 0x3 ;  /* 0x0000000717047291 */ /* 0x000fd2000f8e18ff */
[----:B------:R-:W1:Y:S02]  /*26c0*/  SYNCS.PHASECHK.TRANS64.TRYWAIT P0, [UR4], R2 ;  /* 0x00000002ff0075a7 */ /* 0x000e640008001104 */
[----:B-1----:R-:W-:Y:S05]  /*26d0*/  @!P0 BRA `(.L_x_43) ;  /* 0x0000007400b08947 */ /* 0x002fea0003800000 */
.L_x_159:
[----:B------:R-:W-:-:S04]  /*26e0*/  UIADD3 UR5, UPT, UPT, UR23, 0x1, URZ ;  /* 0x0000000117057890 */ /* 0x000fc8000fffe0ff */
[----:B------:R-:W-:-:S04]  /*26f0*/  UISETP.NE.AND UP0, UPT, UR5, 0x8, UPT ;  /* 0x000000080500788c */ /* 0x000fc8000bf05270 */
[----:B------:R-:W-:Y:S02]  /*2700*/  USEL UR6, URZ, 0x1, UP0 ;  /* 0x00000001ff067887 */ /* 0x000fe40008000000 */
[----:B------:R-:W-:-:S04]  /*2710*/  USEL UR5, UR5, URZ, UP0 ;  /* 0x000000ff05057287 */ /* 0x000fc80008000000 */
[----:B------:R-:W-:Y:S01]  /*2720*/  ULEA UR4, UR5, UR7, 0x3 ;  /* 0x0000000705047291 */ /* 0x000fe2000f8e18ff */
[----:B-1----:R-:W-:-:S04]  /*2730*/  LOP3.LUT R2, R15, UR6, RZ, 0x3c, !PT ;  /* 0x000000060f027c12 */ /* 0x002fc8000f8e3cff */
[----:B------:R-:W-:-:S04]  /*2740*/  SHF.L.U32 R3, R2, 0x1f, RZ ;  /* 0x0000001f02037819 */ /* 0x000fc800000006ff */
[----:B------:R-:W1:Y:S02]  /*2750*/  SYNCS.PHASECHK.TRANS64.TRYWAIT P0, [UR4], R3 ;  /* 0x00000003ff0075a7 */ /* 0x000e640008001104 */
[----:B-1----:R-:W-:Y:S05]  /*2760*/  @!P0 BRA `(.L_x_44) ;  /* 0x0000007400a48947 */ /* 0x002fea0003800000 */
.L_x_161:
[----:B------:R-:W-:-:S04]  /*2770*/  UIADD3 UR5, UPT, UPT, UR5, 0x1, URZ ;  /* 0x0000000105057890 */ /* 0x000fc8000fffe0ff */
[----:B------:R-:W-:-:S04]  /*2780*/  UISETP.NE.AND UP0, UPT, UR5, 0x8, UPT ;  /* 0x000000080500788c */ /* 0x000fc8000bf05270 */
[----:B------:R-:W-:Y:S02]  /*2790*/  USEL UR6, URZ, 0x1, UP0 ;  /* 0x00000001ff067887 */ /* 0x000fe40008000000 */
[----:B------:R-:W-:-:S04]  /*27a0*/  USEL UR5, UR5, URZ, UP0 ;  /* 0x000000ff05057287 */ /* 0x000fc80008000000 */
[----:B------:R-:W-:Y:S01]  /*27b0*/  ULEA UR4, UR5, UR7, 0x3 ;  /* 0x0000000705047291 */ /* 0x000fe2000f8e18ff */
[----:B------:R-:W-:-:S04]  /*27c0*/  LOP3.LUT R2, R2, UR6, RZ, 0x3c, !PT ;  /* 0x0000000602027c12 */ /* 0x000fc8000f8e3cff */
[----:B-1----:R-:W-:-:S04]  /*27d0*/  SHF.L.U32 R3, R2, 0x1f, RZ ;  /* 0x0000001f02037819 */ /* 0x002fc800000006ff */
[----:B------:R-:W1:Y:S02]  /*27e0*/  SYNCS.PHASECHK.TRANS64.TRYWAIT P0, [UR4], R3 ;  /* 0x00000003ff0075a7 */ /* 0x000e640008001104 */
[----:B-1----:R-:W-:Y:S05]  /*27f0*/  @!P0 BRA `(.L_x_45) ;  /* 0x0000007400988947 */ /* 0x002fea0003800000 */
.L_x_163:
        /* <DEDUP_REMOVED lines=9> */
.L_x_165:
        /* <DEDUP_REMOVED lines=9> */
.L_x_167:
        /* <DEDUP_REMOVED lines=9> */
.L_x_169:
        /* <DEDUP_REMOVED lines=9> */
.L_x_171:
[----:B------:R-:W-:-:S04]  /*2a40*/  UIADD3 UR5, UPT, UPT, UR5, 0x1, URZ ;  /* 0x0000000105057890 */ /* 0x000fc8000fffe0ff */
[----:B------:R-:W-:-:S04]  /*2a50*/  UISETP.NE.AND UP0, UPT, UR5, 0x8, UPT ;  /* 0x000000080500788c */ /* 0x000fc8000bf05270 */
[----:B------:R-:W-:Y:S02]  /*2a60*/  USEL UR4, URZ, 0x1, UP0 ;  /* 0x00000001ff047887 */ /* 0x000fe40008000000 */
[----:B------:R-:W-:-:S04]  /*2a70*/  USEL UR5, UR5, URZ, UP0 ;  /* 0x000000ff05057287 */ /* 0x000fc80008000000 */
[----:B------:R-:W-:Y:S01]  /*2a80*/  ULEA UR5, UR5, UR7, 0x3 ;  /* 0x0000000705057291 */ /* 0x000fe2000f8e18ff */
[----:B------:R-:W-:-:S04]  /*2a90*/  LOP3.LUT R2, R2, UR4, RZ, 0x3c, !PT ;  /* 0x0000000402027c12 */ /* 0x000fc8000f8e3cff */
[----:B------:R-:W-:Y:S01]  /*2aa0*/  SHF.L.U32 R2, R2, 0x1f, RZ ;  /* 0x0000001f02027819 */ /* 0x000fe200000006ff */
[----:B-1-3--:R-:W-:-:S07]  /*2ab0*/  IMAD.U32 R0, RZ, RZ, UR5 ;  /* 0x00000005ff007e24 */ /* 0x00afce000f8e00ff */
.L_x_50:
[----:B-1----:R1:W2:Y:S02]  /*2ac0*/  SYNCS.PHASECHK.TRANS64.TRYWAIT P0, [R0+URZ], R2 ;  /* 0x00000002000075a7 */ /* 0x0022a400080011ff */
[----:B--2---:R-:W-:Y:S05]  /*2ad0*/  @!P0 NANOSLEEP.SYNCS 0x989680 ;  /* 0x009896800000895d */ /* 0x004fea0003900000 */
[----:B------:R-:W2:Y:S02]  /*2ae0*/  @!P0 SYNCS.PHASECHK.TRANS64 P0, [R0+URZ], R2 ;  /* 0x00000002000085a7 */ /* 0x000ea400080010ff */
[----:B--2---:R-:W-:Y:S05]  /*2af0*/  @P0 EXIT ;  /* 0x000000000000094d */ /* 0x004fea0003800000 */
[----:B------:R-:W-:Y:S05]  /*2b00*/  BRA `(.L_x_50) ;  /* 0xfffffffc00ec7947 */ /* 0x000fea000383ffff */
.L_x_22:
[----:B------:R-:W-:-:S04]  /*2b10*/  UISETP.NE.AND UP1, UPT, UR46, URZ, UPT ;  /* 0x000000ff2e00728c */ /* 0x000fc8000bf25270 */
[----:B------:R-:W-:-:S09]  /*2b20*/  UISETP.NE.OR UP1, UPT, UR10, 0x1, UP1 ;  /* 0x000000010a00788c */ /* 0x000fd20008f25670 */
[----:B------:R-:W-:Y:S05]  /*2b30*/  BRA.U UP1, `(.L_x_51) ;  /* 0x0000000501487547 */ /* 0x000fea000b800000 */
[----:B------:R-:W-:Y:S01]  /*2b40*/  ISETP.GE.U32.AND P2, PT, R2, 0x2, PT ;  /* 0x000000020200780c */ /* 0x000fe20003f46070 */
[----:B------:R-:W-:Y:S01]  /*2b50*/  IMAD.MOV.U32 R12, RZ, RZ, 0x1 ;  /* 0x00000001ff0c7424 */ /* 0x000fe200078e00ff */
[----:B------:R-:W-:Y:S02]  /*2b60*/  CS2R R10, SRZ ;  /* 0x00000000000a7805 */ /* 0x000fe4000001ff00 */
[----:B------:R-:W-:Y:S01]  /*2b70*/  CS2R R8, SRZ ;  /* 0x0000000000087805 */ /* 0x000fe2000001ff00 */
[----:B------:R-:W-:Y:S01]  /*2b80*/  UMOV UR4, 0x400 ;  /* 0x0000040000047882 */ /* 0x000fe20000000000 */
[----:B------:R-:W-:Y:S01]  /*2b90*/  UMOV UR6, URZ ;  /* 0x000000ff00067c82 */ /* 0x000fe20008000000 */
[----:B------:R-:W-:-:S12]  /*2ba0*/  ULEA UR46, UR46, UR4, 0x18 ;  /* 0x000000042e2e7291 */ /* 0x000fd8000f8ec0ff */
.L_x_55:
[----:B------:R-:W-:Y:S02]  /*2bb0*/  LEA R0, R8, UR46, 0x3 ;  /* 0x0000002e08007c11 */ /* 0x000fe4000f8e18ff */
[----:B------:R-:W-:-:S03]  /*2bc0*/  SHF.L.U32 R4, R9, 0x1f, RZ ;  /* 0x0000001f09047819 */ /* 0x000fc600000006ff */
[----:B------:R-:W-:Y:S01]  /*2bd0*/  VIADD R5, R0, 0x140 ;  /* 0x0000014000057836 */ /* 0x000fe20000000000 */
[----:B------:R-:W1:Y:S02]  /*2be0*/  SYNCS.PHASECHK.TRANS64.TRYWAIT P0, [R0+URZ+0x130], R4 ;  /* 0x00013004000075a7 */ /* 0x000e6400080011ff */
[----:B-1----:R-:W-:Y:S05]  /*2bf0*/  @!P0 BRA `(.L_x_52) ;  /* 0x0000007400108947 */ /* 0x002fea0003800000 */
.L_x_172:
[----:B------:R-:W-:Y:S01]  /*2c00*/  ULEA UR5, UR6, UR46, 0x3 ;  /* 0x0000002e06057291 */ /* 0x000fe2000f8e18ff */
[----:B-1----:R-:W-:Y:S01]  /*2c10*/  PRMT R0, RZ, 0x654, R5 ;  /* 0x00000654ff007816 */ /* 0x002fe20000000005 */
[----:B------:R-:W-:Y:S01]  /*2c20*/  @!P2 IMAD.MOV.U32 R4, RZ, RZ, 0x10 ;  /* 0x00000010ff04a424 */ /* 0x000fe200078e00ff */
[----:B------:R-:W-:Y:S01]  /*2c30*/  SHF.L.U32 R5, R12, 0x1f, RZ ;  /* 0x0000001f0c057819 */ /* 0x000fe200000006ff */
[----:B------:R-:W-:Y:S01]  /*2c40*/  UIADD3 UR4, UPT, UPT, UR5, 0xd0, URZ ;  /* 0x000000d005047890 */ /* 0x000fe2000fffe0ff */
[----:B------:R1:W-:Y:S05]  /*2c50*/  SYNCS.ARRIVE.TRANS64.RED.A1T0 RZ, [R0+URZ], RZ ;  /* 0x000000ff00ff79a7 */ /* 0x0003ea00081004ff */
[----:B------:R-:W-:Y:S01]  /*2c60*/  IMAD.U32 R6, RZ, RZ, UR4 ;  /* 0x00000004ff067e24 */ /* 0x000fe2000f8e00ff */
[----:B------:R-:W2:Y:S04]  /*2c70*/  SYNCS.PHASECHK.TRANS64.TRYWAIT P0, [UR5+0xe0], R5 ;  /* 0x0000e005ff0075a7 */ /* 0x000ea80008001105 */
[----:B------:R-:W-:Y:S01]  /*2c80*/  PRMT R6, R2, 0x654, R6 ;  /* 0x0000065402067816 */ /* 0x000fe20000000006 */
[----:B-12---:R-:W-:Y:S06]  /*2c90*/  @!P0 BRA `(.L_x_53) ;  /* 0x0000007000fc8947 */ /* 0x006fec0003800000 */
.L_x_174:
[----:B------:R-:W-:Y:S01]  /*2ca0*/  ULEA UR4, UR6, UR46, 0x4 ;  /* 0x0000002e06047291 */ /* 0x000fe2000f8e20ff */
[----:B------:R-:W-:Y:S01]  /*2cb0*/  SEL R3, R6, R3, !P2 ;  /* 0x0000000306037207 */ /* 0x000fe20005000000 */
[----:B------:R-:W-:Y:S01]  /*2cc0*/  UIADD3 UR5, UPT, UPT, UR5, 0xd0, URZ ;  /* 0x000000d005057890 */ /* 0x000fe2000fffe0ff */
[----:B-1----:R-:W-:Y:S01]  /*2cd0*/  LEA R0, R11, UR46, 0x3 ;  /* 0x0000002e0b007c11 */ /* 0x002fe2000f8e18ff */
[----:B------:R-:W-:Y:S01]  /*2ce0*/  UIADD3 UR4, UPT, UPT, UR4, 0x160, URZ ;  /* 0x0000016004047890 */ /* 0x000fe2000fffe0ff */
[----:B------:R1:W-:Y:S01]  /*2cf0*/  @!P2 SYNCS.ARRIVE.TRANS64.RED RZ, [R3+URZ], R4 ;  /* 0x0000000403ffa9a7 */ /* 0x0003e200080004ff */
[----:B------:R-:W-:Y:S01]  /*2d00*/  UIADD3 UR6, UPT, UPT, UR6, 0x1, URZ ;  /* 0x0000000106067890 */ /* 0x000fe2000fffe0ff */
[----:B------:R-:W-:-:S03]  /*2d10*/  VIADD R8, R8, 0x1 ;  /* 0x0000000108087836 */ /* 0x000fc60000000000 */
[----:B------:R-:W-:Y:S02]  /*2d20*/  UISETP.NE.AND UP0, UPT, UR6, 0x2, UPT ;  /* 0x000000020600788c */ /* 0x000fe4000bf05270 */
[----:B------:R-:W-:Y:S01]  /*2d30*/  ISETP.NE.AND P0, PT, R8, 0x2, PT ;  /* 0x000000020800780c */ /* 0x000fe20003f05270 */
[----:B------:R-:W-:Y:S06]  /*2d40*/  UGETNEXTWORKID.BROADCAST [UR4], [UR5] ;  /* 0x00000000040073ca */ /* 0x000fec0008000100 */
[----:B------:R-:W-:Y:S02]  /*2d50*/  USEL UR4, URZ, 0x1, UP0 ;  /* 0x00000001ff047887 */ /* 0x000fe40008000000 */
[----:B------:R-:W-:-:S04]  /*2d60*/  USEL UR6, UR6, URZ, UP0 ;  /* 0x000000ff06067287 */ /* 0x000fc80008000000 */
[----:B------:R-:W-:Y:S02]  /*2d70*/  LOP3.LUT R12, R12, UR4, RZ, 0x3c, !PT ;  /* 0x000000040c0c7c12 */ /* 0x000fe4000f8e3cff */
[----:B-1----:R-:W-:-:S04]  /*2d80*/  SHF.L.U32 R4, R10, 0x1f, RZ ;  /* 0x0000001f0a047819 */ /* 0x002fc800000006ff */
[----:B------:R-:W1:Y:S02]  /*2d90*/  SYNCS.PHASECHK.TRANS64.TRYWAIT P1, [R0+URZ+0xd0], R4 ;  /* 0x0000d004000075a7 */ /* 0x000e6400080211ff */
[----:B-1----:R-:W-:Y:S05]  /*2da0*/  @!P1 BRA `(.L_x_54) ;  /* 0x0000007000d09947 */ /* 0x002fea0003800000 */
.L_x_175:
[C---:B-1----:R-:W-:Y:S01]  /*2db0*/  LEA R4, R11.reuse, UR46, 0x4 ;  /* 0x0000002e0b047c11 */ /* 0x042fe2000f8e20ff */
[----:B------:R-:W-:Y:S01]  /*2dc0*/  VIADD R0, R0, 0xe0 ;  /* 0x000000e000007836 */ /* 0x000fe20000000000 */
[----:B------:R-:W-:Y:S01]  /*2dd0*/  SEL R8, R8, RZ, P0 ;  /* 0x000000ff08087207 */ /* 0x000fe20000000000 */
[----:B------:R-:W-:-:S03]  /*2de0*/  VIADD R11, R11, 0x1 ;  /* 0x000000010b0b7836 */ /* 0x000fc60000000000 */
[----:B------:R-:W1:Y:S01]  /*2df0*/  LDS.128 R4, [R4+0x160] ;  /* 0x0001600004047984 */ /* 0x000e620000000c00 */
[----:B------:R-:W-:Y:S02]  /*2e00*/  PRMT R0, RZ, 0x654, R0 ;  /* 0x00000654ff007816 */ /* 0x000fe40000000000 */
[C---:B------:R-:W-:Y:S01]  /*2e10*/  ISETP.NE.AND P1, PT, R11.reuse, 0x2, PT ;  /* 0x000000020b00780c */ /* 0x040fe20003f25270 */
[----:B------:R-:W-:Y:S01]  /*2e20*/  @!PT LDS RZ, [RZ] ;  /* 0x00000000fffff984 */ /* 0x000fe20000000800 */
[----:B------:R-:W-:Y:S01]  /*2e30*/  @!PT LDS RZ, [RZ] ;  /* 0x00000000fffff984 */ /* 0x000fe20000000800 */
[----:B------:R-:W-:Y:S01]  /*2e40*/  @!PT LDS RZ, [RZ] ;  /* 0x00000000fffff984 */ /* 0x000fe20000000800 */
[----:B------:R-:W-:Y:S01]  /*2e50*/  @!PT LDS RZ, [RZ] ;  /* 0x00000000fffff984 */ /* 0x000fe20000000800 */
[----:B------:R2:W-:Y:S06]  /*2e60*/  MEMBAR.ALL.CTA ;  /* 0x0000000000007992 */ /* 0x0005ec0000008000 */
[----:B--2---:R-:W2:Y:S01]  /*2e70*/  FENCE.VIEW.ASYNC.S ;  /* 0x00000000000073c6 */ /* 0x004ea20000000000 */
[----:B------:R-:W-:Y:S01]  /*2e80*/  SEL R11, R11, RZ, P1 ;  /* 0x000000ff0b0b7207 */ /* 0x000fe20000800000 */
[----:B--2---:R2:W-:Y:S01]  /*2e90*/  SYNCS.ARRIVE.TRANS64.RED.A1T0 RZ, [R0+URZ], RZ ;  /* 0x000000ff00ff79a7 */ /* 0x0045e200081004ff */
[----:B-1----:R-:W-:-:S02]  /*2ea0*/  LOP3.LUT P3, RZ, R6, 0x1, RZ, 0xc0, !PT ;  /* 0x0000000106ff7812 */ /* 0x002fc4000786c0ff */
[----:B------:R-:W-:-:S04]  /*2eb0*/  SEL R4, RZ, 0x1, P1 ;  /* 0x00000001ff047807 */ /* 0x000fc80000800000 */
[----:B------:R-:W-:Y:S02]  /*2ec0*/  LOP3.LUT R10, R10, R4, RZ, 0x3c, !PT ;  /* 0x000000040a0a7212 */ /* 0x000fe400078e3cff */
[----:B--2---:R-:W-:-:S04]  /*2ed0*/  SEL R0, RZ, 0x1, P0 ;  /* 0x00000001ff007807 */ /* 0x004fc80000000000 */
[----:B------:R-:W-:Y:S01]  /*2ee0*/  LOP3.LUT R9, R9, R0, RZ, 0x3c, !PT ;  /* 0x0000000009097212 */ /* 0x000fe200078e3cff */
[----:B------:R-:W-:Y:S06]  /*2ef0*/  @P3 BRA `(.L_x_55) ;  /* 0xfffffffc002c3947 */ /* 0x000fec000383ffff */
[----:B------:R-:W-:Y:S01]  /*2f00*/  ULEA UR5, UR6, UR46, 0x3 ;  /* 0x0000002e06057291 */ /* 0x000fe2000f8e18ff */
[----:B------:R-:W-:-:S08]  /*2f10*/  SHF.L.U32 R2, R12, 0x1f, RZ ;  /* 0x0000001f0c027819 */ /* 0x000fd000000006ff */
[----:B------:R-:W1:Y:S02]  /*2f20*/  SYNCS.PHASECHK.TRANS64 P0, [UR5+0xe0], R2 ;  /* 0x0000e002ff0075a7 */ /* 0x000e640008001005 */
[----:B-1----:R-:W-:Y:S05]  /*2f30*/  @P0 BRA `(.L_x_56) ;  /* 0x0000000000080947 */ /* 0x002fea0003800000 */
[----:B------:R-:W1:Y:S02]  /*2f40*/  SYNCS.PHASECHK.TRANS64.TRYWAIT P0, [UR5+0xe0], R2 ;  /* 0x0000e002ff0075a7 */ /* 0x000e640008001105 */
[----:B-1----:R-:W-:Y:S05]  /*2f50*/  @!P0 BRA `(.L_x_57) ;  /* 0x0000007000788947 */ /* 0x002fea0003800000 */
.L_x_56:
[----:B------:R-:W-:-:S04]  /*2f60*/  UIADD3 UR4, UPT, UPT, UR6, 0x1, URZ ;  /* 0x0000000106047890 */ /* 0x000fc8000fffe0ff */
[----:B------:R-:W-:-:S04]  /*2f70*/  UISETP.NE.AND UP0, UPT, UR4, 0x2, UPT ;  /* 0x000000020400788c */ /* 0x000fc8000bf05270 */
[----:B------:R-:W-:Y:S02]  /*2f80*/  USEL UR7, URZ, 0x1, UP0 ;  /* 0x00000001ff077887 */ /* 0x000fe40008000000 */
[----:B------:R-:W-:-:S04]  /*2f90*/  USEL UR4, UR4, URZ, UP0 ;  /* 0x000000ff04047287 */ /* 0x000fc80008000000 */
[----:B------:R-:W-:Y:S01]  /*2fa0*/  ULEA UR4, UR4, UR46, 0x3 ;  /* 0x0000002e04047291 */ /* 0x000fe2000f8e18ff */
[----:B-1----:R-:W-:-:S04]  /*2fb0*/  LOP3.LUT R2, R12, UR7, RZ, 0x3c, !PT ;  /* 0x000000070c027c12 */ /* 0x002fc8000f8e3cff */
[----:B------:R-:W-:-:S04]  /*2fc0*/  SHF.L.U32 R0, R2, 0x1f, RZ ;  /* 0x0000001f02007819 */ /* 0x000fc800000006ff */
[----:B------:R-:W1:Y:S02]  /*2fd0*/  SYNCS.PHASECHK.TRANS64 P0, [UR4+0xe0], R0 ;  /* 0x0000e000ff0075a7 */ /* 0x000e640008001004 */
[----:B-1----:R-:W-:Y:S05]  /*2fe0*/  @P0 EXIT ;  /* 0x000000000000094d */ /* 0x002fea0003800000 */
[----:B------:R-:W-:Y:S02]  /*2ff0*/  SHF.L.U32 R2, R2, 0x1f, RZ ;  /* 0x0000001f02027819 */ /* 0x000fe400000006ff */
[----:B------:R-:W-:-:S07]  /*3000*/  MOV R0, UR4 ;  /* 0x0000000400007c02 */ /* 0x000fce0008000f00 */
.L_x_58:
[----:B-1----:R1:W2:Y:S02]  /*3010*/  SYNCS.PHASECHK.TRANS64.TRYWAIT P0, [R0+URZ+0xe0], R2 ;  /* 0x0000e002000075a7 */ /* 0x0022a400080011ff */
[----:B--2---:R-:W-:Y:S05]  /*3020*/  @!P0 NANOSLEEP.SYNCS 0x989680 ;  /* 0x009896800000895d */ /* 0x004fea0003900000 */
[----:B------:R-:W2:Y:S02]  /*3030*/  @!P0 SYNCS.PHASECHK.TRANS64 P0, [R0+URZ+0xe0], R2 ;  /* 0x0000e002000085a7 */ /* 0x000ea400080010ff */
[----:B--2---:R-:W-:Y:S05]  /*3040*/  @P0 EXIT ;  /* 0x000000000000094d */ /* 0x004fea0003800000 */
[----:B------:R-:W-:Y:S05]  /*3050*/  BRA `(.L_x_58) ;  /* 0xfffffffc00ec7947 */ /* 0x000fea000383ffff */
.L_x_51:
[----:B------:R-:W-:Y:S05]  /*3060*/  BRA.U UP4, `(.L_x_59) ;  /* 0x0000001104d87547 */ /* 0x000fea000b800000 */
[----:B------:R-:W-:Y:S01]  /*3070*/  UMOV UR6, 0x40 ;  /* 0x0000004000067882 */ /* 0x000fe20000000000 */
[----:B------:R-:W-:Y:S01]  /*3080*/  NOP ;  /* 0x0000000000007918 */ /* 0x000fe20000000000 */
[----:B------:R-:W-:Y:S01]  /*3090*/  ULEA UR6, UR46, UR6, 0x18 ;  /* 0x000000062e067291 */ /* 0x000fe2000f8ec0ff */
[----:B------:R-:W-:Y:S02]  /*30a0*/  UMOV UR7, 0x400 ;  /* 0x0000040000077882 */ /* 0x000fe40000000000 */
[----:B------:R-:W-:-:S06]  /*30b0*/  ULEA UR46, UR46, UR7, 0x18 ;  /* 0x000000072e2e7291 */ /* 0x000fcc000f8ec0ff */
[----:B------:R-:W1:Y:S02]  /*30c0*/  LDS.U8 R0, [UR6+0x1c] ;  /* 0x00001c06ff007984 */ /* 0x000e640008000000 */
[----:B-1----:R-:W-:-:S13]  /*30d0*/  ISETP.NE.AND P0, PT, R0, RZ, PT ;  /* 0x000000ff0000720c */ /* 0x002fda0003f05270 */
[----:B------:R-:W-:Y:S05]  /*30e0*/  @P0 BRA `(.L_x_60) ;  /* 0x0000000400080947 */ /* 0x000fea0003800000 */
[----:B------:R-:W-:Y:S02]  /*30f0*/  UISETP.NE.U32.AND UP0, UPT, UR5, 0x1, UPT ;  /* 0x000000010500788c */ /* 0x000fe4000bf05070 */
[----:B------:R-:W-:-:S07]  /*3100*/  UIADD3 UR8, UPT, UPT, UR6, 0x8, URZ ;  /* 0x0000000806087890 */ /* 0x000fce000fffe0ff */
[----:B------:R-:W-:Y:S05]  /*3110*/  BRA.U !UP0, `(.L_x_61) ;  /* 0x00000001089c7547 */ /* 0x000fea000b800000 */
[----:B------:R-:W-:Y:S01]  /*3120*/  ELECT P0, URZ, PT ;  /* 0x0000000000ff782f */ /* 0x000fe20003800000 */
[----:B------:R-:W-:-:S12]  /*3130*/  BSSY B0, `(.L_x_61) ;  /* 0x0000025000007945 */ /* 0x000fd80003800000 */
[----:B------:R-:W-:Y:S05]  /*3140*/  @!P0 BRA `(.L_x_62) ;  /* 0x00000000008c8947 */ /* 0x000fea0003800000 */
[----:B------:R-:W-:-:S05]  /*3150*/  UMOV UR7, 0x10 ;  /* 0x0000001000077882 */ /* 0x000fca0000000000 */
[----:B------:R-:W-:Y:S04]  /*3160*/  DEPBAR.LE SB1, 0x36 ;  /* 0x00009d800000791a */ /* 0x000fe80000000000 */
[----:B------:R-:W1:Y:S02]  /*3170*/  UTCATOMSWS.2CTA.FIND_AND_SET.ALIGN UP1, UR7, UR7 ;  /* 0x00000007000775e3 */ /* 0x000e640008220800 */
[----:B-1----:R-:W-:Y:S01]  /*3180*/  MOV R8, UR7 ;  /* 0x0000000700087c02 */ /* 0x002fe20008000f00 */
[----:B------:R-:W-:Y:S06]  /*3190*/  BRA.U UP1, `(.L_x_63) ;  /* 0x0000000101187547 */ /* 0x000fec000b800000 */
.L_x_64:
[----:B------:R-:W-:Y:S05]  /*31a0*/  NANOSLEEP 0x64 ;  /* 0x000000640000795d */ /* 0x000fea0003800000 */
[----:B------:R-:W-:-:S05]  /*31b0*/  UMOV UR7, 0x10 ;  /* 0x0000001000077882 */ /* 0x000fca0000000000 */
[----:B------:R-:W-:Y:S04]  /*31c0*/  DEPBAR.LE SB1, 0x36 ;  /* 0x00009d800000791a */ /* 0x000fe80000000000 */
[----:B------:R-:W1:Y:S02]  /*31d0*/  UTCATOMSWS.2CTA.FIND_AND_SET.ALIGN UP1, UR7, UR7 ;  /* 0x00000007000775e3 */ /* 0x000e640008220800 */
[----:B-1----:R-:W-:Y:S01]  /*31e0*/  MOV R8, UR7 ;  /* 0x0000000700087c02 */ /* 0x002fe20008000f00 */
[----:B------:R-:W-:Y:S05]  /*31f0*/  BRA.U !UP1, `(.L_x_64) ;  /* 0xfffffffd09e87547 */ /* 0x000fea000b83ffff */
.L_x_63:
[----:B------:R-:W1:Y:S01]  /*3200*/  LDS R4, [UR6+0x10] ;  /* 0x00001006ff047984 */ /* 0x000e620008000800 */
[----:B------:R-:W-:Y:S01]  /*3210*/  IMAD.U32 R0, RZ, RZ, UR46 ;  /* 0x0000002eff007e24 */ /* 0x000fe2000f8e00ff */
[----:B------:R-:W-:-:S03]  /*3220*/  MOV R2, UR4 ;  /* 0x0000000400027c02 */ /* 0x000fc60008000f00 */
[----:B------:R-:W-:Y:S01]  /*3230*/  VIADD R0, R0, 0x180 ;  /* 0x0000018000007836 */ /* 0x000fe20000000000 */
[----:B-1----:R-:W-:-:S04]  /*3240*/  SHF.L.U32 R4, R4, 0x1f, RZ ;  /* 0x0000001f04047819 */ /* 0x002fc800000006ff */
[----:B------:R-:W1:Y:S02]  /*3250*/  SYNCS.PHASECHK.TRANS64.TRYWAIT P0, [UR6+0x8], R4 ;  /* 0x00000804ff0075a7 */ /* 0x000e640008001106 */
[----:B-1----:R-:W-:Y:S05]  /*3260*/  @P0 BRA `(.L_x_65) ;  /* 0x0000000000080947 */ /* 0x002fea0003800000 */
[----:B------:R-:W1:Y:S02]  /*3270*/  SYNCS.PHASECHK.TRANS64.TRYWAIT P0, [UR6+0x8], R4 ;  /* 0x00000804ff0075a7 */ /* 0x000e640008001106 */
[----:B-1----:R-:W-:Y:S05]  /*3280*/  @!P0 BRA `(.L_x_66) ;  /* 0x0000006c00c48947 */ /* 0x002fea0003800000 */
.L_x_65:
[----:B------:R-:W-:Y:S01]  /*3290*/  PRMT R2, R2, 0x654, R0 ;  /* 0x0000065402027816 */ /* 0x000fe20000000000 */
[----:B------:R-:W-:Y:S01]  /*32a0*/  HFMA2 R0, -RZ, RZ, 0, 5.9604644775390625e-08 ;  /* 0x00000001ff007431 */ /* 0x000fe200000001ff */
[----:B------:R-:W-:Y:S01]  /*32b0*/  UPRMT UR7, UR4, 0x654, UR8 ;  /* 0x0000065404077896 */ /* 0x000fe20008000008 */
[----:B------:R-:W-:Y:S02]  /*32c0*/  IMAD.MOV.U32 R6, RZ, RZ, 0xffff ;  /* 0x0000ffffff067424 */ /* 0x000fe400078e00ff */
[----:B-1----:R-:W-:Y:S02]  /*32d0*/  IMAD.MOV.U32 R4, RZ, RZ, 0x4 ;  /* 0x00000004ff047424 */ /* 0x002fe400078e00ff */
[----:B------:R-:W-:Y:S01]  /*32e0*/  IMAD.SHL.U32 R7, R8, 0x20, RZ ;  /* 0x0000002008077824 */ /* 0x000fe200078e00ff */
[----:B------:R-:W-:Y:S02]  /*32f0*/  MOV R3, UR7 ;  /* 0x0000000700037c02 */ /* 0x000fe40008000f00 */
[-C--:B------:R-:W-:Y:S01]  /*3300*/  SHF.L.U32 R6, R6, R8.reuse, RZ ;  /* 0x0000000806067219 */ /* 0x080fe200000006ff */
[----:B------:R1:W-:Y:S01]  /*3310*/  SYNCS.ARRIVE.TRANS64.RED RZ, [UR7], R4 ;  /* 0x00000004ffff79a7 */ /* 0x0003e20008000407 */
[----:B------:R-:W-:Y:S01]  /*3320*/  SHF.L.U32 R5, R0, R8, RZ ;  /* 0x0000000800057219 */ /* 0x000fe200000006ff */
[----:B------:R1:W-:Y:S04]  /*3330*/  STS [UR46+0x180], R7 ;  /* 0x00018007ff007988 */ /* 0x0003e8000800082e */
[----:B------:R1:W-:Y:S04]  /*3340*/  STAS [R2.64], R8 ;  /* 0x0000000802007dbd */ /* 0x0003e8000c0008ff */
[----:B------:R1:W-:Y:S04]  /*3350*/  ATOMS.OR RZ, [UR6+0x14], R6 ;  /* 0x00001406ffff798c */ /* 0x0003e8000b000006 */
[----:B------:R1:W-:Y:S04]  /*3360*/  ATOMS.OR RZ, [UR6+0x18], R5 ;  /* 0x00001805ffff798c */ /* 0x0003e8000b000006 */
[----:B------:R1:W-:Y:S02]  /*3370*/  ATOMS.XOR RZ, [UR6+0x10], R0 ;  /* 0x00001000ffff798c */ /* 0x0003e4000b800006 */
.L_x_62:
[----:B------:R-:W-:Y:S05]  /*3380*/  BSYNC B0 ;  /* 0x0000000000007941 */ /* 0x000fea0003800000 */
.L_x_61:
[----:B------:R-:W-:Y:S05]  /*3390*/  BRA.U UP0, `(.L_x_67) ;  /* 0x00000001006c7547 */ /* 0x000fea000b800000 */
[----:B------:R-:W-:-:S03]  /*33a0*/  UMOV UR7, 0xffffffff ;  /* 0xffffffff00077882 */ /* 0x000fc60000000000 */
[----:B------:R-:W-:Y:S05]  /*33b0*/  BRA.DIV UR7, `(.L_x_68) ;  /* 0x0000006e07907947 */ /* 0x000fea000b800000 */
[----:B------:R-:W-:-:S13]  /*33c0*/  ELECT P6, URZ, PT ;  /* 0x0000000000ff782f */ /* 0x000fda00038c0000 */
.L_x_179:
[----:B------:R-:W-:Y:S05]  /*33d0*/  @!P6 BRA `(.L_x_67) ;  /* 0x00000000005ce947 */ /* 0x000fea0003800000 */
[----:B-1----:R-:W1:Y:S02]  /*33e0*/  LDS R2, [UR6+0x10] ;  /* 0x00001006ff027984 */ /* 0x002e640008000800 */
[----:B-1----:R-:W-:-:S04]  /*33f0*/  SHF.L.U32 R2, R2, 0x1f, RZ ;  /* 0x0000001f02027819 */ /* 0x002fc800000006ff */
[----:B------:R-:W1:Y:S02]  /*3400*/  SYNCS.PHASECHK.TRANS64.TRYWAIT P0, [UR6+0x8], R2 ;  /* 0x00000802ff0075a7 */ /* 0x000e640008001106 */
[----:B-1----:R-:W-:Y:S05]  /*3410*/  @P0 BRA `(.L_x_69) ;  /* 0x0000000000080947 */ /* 0x002fea0003800000 */
[----:B------:R-:W1:Y:S02]  /*3420*/  SYNCS.PHASECHK.TRANS64.TRYWAIT P0, [UR6+0x8], R2 ;  /* 0x00000802ff0075a7 */ /* 0x000e640008001106 */
[----:B-1----:R-:W-:Y:S05]  /*3430*/  @!P0 BRA `(.L_x_70) ;  /* 0x0000006c00908947 */ /* 0x002fea0003800000 */
.L_x_69:
[----:B------:R-:W2:Y:S01]  /*3440*/  LDS R4, [UR46+0x180] ;  /* 0x0001802eff047984 */ /* 0x000ea20008000800 */
[----:B-1----:R-:W-:Y:S02]  /*3450*/  HFMA2 R0, -RZ, RZ, 0, 5.9604644775390625e-08 ;  /* 0x00000001ff007431 */ /* 0x002fe400000001ff */
[----:B------:R-:W-:Y:S01]  /*3460*/  IMAD.MOV.U32 R2, RZ, RZ, 0xffff ;  /* 0x0000ffffff027424 */ /* 0x000fe200078e00ff */
[----:B------:R-:W-:Y:S01]  /*3470*/  UPRMT UR7, UR4, 0x654, UR8 ;  /* 0x0000065404077896 */ /* 0x000fe20008000008 */
[----:B--2---:R-:W-:-:S03]  /*3480*/  IMAD.SHL.U32 R3, R4, 0x20, RZ ;  /* 0x0000002004037824 */ /* 0x004fc600078e00ff */
[-C--:B------:R-:W-:Y:S02]  /*3490*/  SHF.L.U32 R2, R2, R4.reuse, RZ ;  /* 0x0000000402027219 */ /* 0x080fe400000006ff */
[----:B------:R-:W-:Y:S01]  /*34a0*/  SHF.L.U32 R4, R0, R4, RZ ;  /* 0x0000000400047219 */ /* 0x000fe200000006ff */
[----:B------:R2:W-:Y:S04]  /*34b0*/  STS [UR46+0x180], R3 ;  /* 0x00018003ff007988 */ /* 0x0005e8000800082e */
[----:B------:R2:W-:Y:S04]  /*34c0*/  ATOMS.OR RZ, [UR6+0x14], R2 ;  /* 0x00001402ffff798c */ /* 0x0005e8000b000006 */
[----:B------:R2:W-:Y:S01]  /*34d0*/  ATOMS.OR RZ, [UR6+0x18], R4 ;  /* 0x00001804ffff798c */ /* 0x0005e2000b000006 */
[----:B------:R-:W-:Y:S03]  /*34e0*/  SYNCS.ARRIVE.TRANS64.RED.A1T0 RZ, [UR7], RZ ;  /* 0x000000ffffff79a7 */ /* 0x000fe60008100407 */
[----:B------:R2:W-:Y:S01]  /*34f0*/  ATOMS.XOR RZ, [UR6+0x10], R0 ;  /* 0x00001000ffff798c */ /* 0x0005e2000b800006 */
[----:B------:R-:W-:Y:S05]  /*3500*/  BRA `(.L_x_67) ;  /* 0x0000000000107947 */ /* 0x000fea0003800000 */
.L_x_60:
[----:B------:R-:W-:Y:S02]  /*3510*/  MOV R0, 0xffffffff ;  /* 0xffffffff00007802 */ /* 0x000fe40000000f00 */
[----:B------:R-:W-:-:S03]  /*3520*/  MOV R2, 0x3550 ;  /* 0x0000355000027802 */ /* 0x000fc60000000f00 */
[----:B------:R1:W-:Y:S04]  /*3530*/  STS [UR46+0x180], R0 ;  /* 0x00018000ff007988 */ /* 0x0003e8000800082e */
[----:B-1---5:R-:W-:Y:S05]  /*3540*/  CALL.REL.NOINC `($__internal_1_$__cuda_sm10x_tcgen05_guardrail_trap_phase_invalid_during_alloc) ;  /* 0x0000007400647944 */ /* 0x022fea0003c00000 */
.L_x_67:
[----:B------:R-:W-:Y:S05]  /*3550*/  WARPSYNC.ALL ;  /* 0x0000000000007948 */ /* 0x000fea0003800000 */
[----:B------:R-:W3:Y:S01]  /*3560*/  S2UR UR7, SR_CgaCtaId ;  /* 0x00000000000779c3 */ /* 0x000ee20000008800 */
[----:B------:R-:W-:Y:S01]  /*3570*/  UMOV UR6, 0x400 ;  /* 0x0000040000067882 */ /* 0x000fe20000000000 */
[----:B------:R-:W-:-:S06]  /*3580*/  NOP ;  /* 0x0000000000007918 */ /* 0x000fcc0000000000 */
[----:B------:R-:W-:Y:S06]  /*3590*/  BAR.ARV 0x6, 0xa0 ;  /* 0x0182800000007b1d */ /* 0x000fec0000002000 */
[----:B------:R-:W4:Y:S01]  /*35a0*/  LDCU UR8, c[0x0][0x38c] ;  /* 0x00007180ff0877ac */ /* 0x000f220008000800 */
[----:B------:R-:W-:Y:S01]  /*35b0*/  LOP3.LUT R13, R13, 0xffff, RZ, 0xc0, !PT ;  /* 0x0000ffff0d0d7812 */ /* 0x000fe200078ec0ff */
[----:B------:R-:W-:Y:S01]  /*35c0*/  IMAD.MOV.U32 R9, RZ, RZ, 0x1 ;  /* 0x00000001ff097424 */ /* 0x000fe200078e00ff */
[----:B------:R-:W-:Y:S01]  /*35d0*/  LOP3.LUT R12, R12, 0xffff, RZ, 0xc0, !PT ;  /* 0x0000ffff0c0c7812 */ /* 0x000fe200078ec0ff */
[----:B-1----:R-:W-:Y:S01]  /*35e0*/  IMAD.MOV.U32 R8, RZ, RZ, RZ ;  /* 0x000000ffff087224 */ /* 0x002fe200078e00ff */
[----:B------:R-:W-:-:S02]  /*35f0*/  R2UR UR12, R13 ;  /* 0x000000000d0c72ca */ /* 0x000fc400000e0000 */
[----:B--2---:R-:W-:Y:S02]  /*3600*/  CS2R R2, SRZ ;  /* 0x0000000000027805 */ /* 0x004fe4000001ff00 */
[----:B------:R-:W-:Y:S01]  /*3610*/  R2UR UR11, R12 ;  /* 0x000000000c0b72ca */ /* 0x000fe200000e0000 */
[----:B------:R-:W-:Y:S01]  /*3620*/  UMOV UR19, URZ ;  /* 0x000000ff00137c82 */ /* 0x000fe20008000000 */
[----:B------:R-:W-:Y:S01]  /*3630*/  UMOV UR18, URZ ;  /* 0x000000ff00127c82 */ /* 0x000fe20008000000 */
[----:B---3--:R-:W-:Y:S01]  /*3640*/  ULEA UR7, UR7, UR6, 0x18 ;  /* 0x0000000607077291 */ /* 0x008fe2000f8ec0ff */
[----:B------:R-:W-:Y:S01]  /*3650*/  UMOV UR17, URZ ;  /* 0x000000ff00117c82 */ /* 0x000fe20008000000 */
[----:B------:R-:W-:Y:S02]  /*3660*/  UISETP.NE.AND UP2, UPT, UR5, URZ, UPT ;  /* 0x000000ff0500728c */ /* 0x000fe4000bf45270 */
[----:B------:R-:W-:Y:S02]  /*3670*/  UIADD3 UR13, UPT, UPT, UR7, 0x8400, URZ ;  /* 0x00008400070d7890 */ /* 0x000fe4000fffe0ff */
[----:B------:R-:W-:-:S03]  /*3680*/  UIADD3 UR14, UPT, UPT, UR7, 0x18400, URZ ;  /* 0x00018400070e7890 */ /* 0x000fc6000fffe0ff */
[----:B------:R-:W1:Y:S01]  /*3690*/  LDS R0, [UR7+0x180] ;  /* 0x00018007ff007984 */ /* 0x000e620008000800 */
[----:B----4-:R-:W-:Y:S02]  /*36a0*/  UIADD3 UR8, UPT, UPT, UR8, 0x3f, URZ ;  /* 0x0000003f08087890 */ /* 0x010fe4000fffe0ff */
[----:B------:R-:W-:Y:S02]  /*36b0*/  USHF.R.U32.HI UR13, URZ, 0x4, UR13 ;  /* 0x00000004ff0d7899 */ /* 0x000fe4000801160d */
[----:B------:R-:W-:Y:S02]  /*36c0*/  USHF.R.S32.HI UR6, URZ, 0x1f, UR8 ;  /* 0x0000001fff067899 */ /* 0x000fe40008011408 */
[----:B------:R-:W-:Y:S02]  /*36d0*/  USHF.R.U32.HI UR14, URZ, 0x4, UR14 ;  /* 0x00000004ff0e7899 */ /* 0x000fe4000801160e */
[----:B------:R-:W-:Y:S02]  /*36e0*/  ULEA.HI UR6, UR6, UR8, URZ, 0x6 ;  /* 0x0000000806067291 */ /* 0x000fe4000f8f30ff */
[----:B------:R-:W-:-:S02]  /*36f0*/  ULOP3.LUT UR13, UR13, 0x3fff, URZ, 0xc0, !UPT ;  /* 0x00003fff0d0d7892 */ /* 0x000fc4000f8ec0ff */
[----:B------:R-:W-:Y:S02]  /*3700*/  USHF.R.S32.HI UR6, URZ, 0x6, UR6 ;  /* 0x00000006ff067899 */ /* 0x000fe40008011406 */
[----:B------:R-:W-:Y:S02]  /*3710*/  ULOP3.LUT UR14, UR14, 0x3fff, URZ, 0xc0, !UPT ;  /* 0x00003fff0e0e7892 */ /* 0x000fe4000f8ec0ff */
[----:B------:R-:W-:Y:S01]  /*3720*/  UISETP.LT.AND UP0, UPT, UR6, 0x1, UPT ;  /* 0x000000010600788c */ /* 0x000fe2000bf01270 */
[----:B------:R-:W-:Y:S01]  /*3730*/  UMOV UR28, 0x0 ;  /* 0x00000000001c7882 */ /* 0x000fe20000000000 */
[----:B------:R-:W-:Y:S01]  /*3740*/  UMOV UR29, 0x8400490 ;  /* 0x08400490001d7882 */ /* 0x000fe20000000000 */
[----:B------:R-:W-:Y:S02]  /*3750*/  ULOP3.LUT UR13, UR13, 0x10000, URZ, 0xfc, !UPT ;  /* 0x000100000d0d7892 */ /* 0x000fe4000f8efcff */
[----:B------:R-:W-:Y:S02]  /*3760*/  ULOP3.LUT UR14, UR14, 0x10000, URZ, 0xfc, !UPT ;  /* 0x000100000e0e7892 */ /* 0x000fe4000f8efcff */
[----:B------:R-:W-:Y:S01]  /*3770*/  USEL UR20, UR6, 0x1, !UP0 ;  /* 0x0000000106147887 */ /* 0x000fe2000c000000 */
[----:B------:R-:W-:Y:S01]  /*3780*/  UMOV UR26, 0x0 ;  /* 0x00000000001a7882 */ /* 0x000fe20000000000 */
[----:B------:R-:W-:Y:S01]  /*3790*/  UMOV UR27, 0x8400490 ;  /* 0x08400490001b7882 */ /* 0x000fe20000000000 */
[----:B------:R-:W-:Y:S01]  /*37a0*/  UMOV UR24, 0x0 ;  /* 0x0000000000187882 */ /* 0x000fe20000000000 */
[----:B------:R-:W-:Y:S01]  /*37b0*/  UMOV UR25, 0x8400490 ;  /* 0x0840049000197882 */ /* 0x000fe20000000000 */
[----:B------:R-:W-:Y:S01]  /*37c0*/  UMOV UR22, 0x0 ;  /* 0x0000000000167882 */ /* 0x000fe20000000000 */
[----:B------:R-:W-:Y:S01]  /*37d0*/  UMOV UR23, 0x8400490 ;  /* 0x0840049000177882 */ /* 0x000fe20000000000 */
[----:B-1----:R-:W-:-:S15]  /*37e0*/  R2UR UR21, R0 ;  /* 0x00000000001572ca */ /* 0x002fde00000e0000 */
.L_x_78:
[C---:B------:R-:W-:Y:S02]  /*37f0*/  LEA R0, R8.reuse, UR7, 0x3 ;  /* 0x0000000708007c11 */ /* 0x040fe4000f8e18ff */
[----:B------:R-:W-:Y:S02]  /*3800*/  SHF.L.U32 R4, R3, 0x1f, RZ ;  /* 0x0000001f03047819 */ /* 0x000fe400000006ff */
[----:B------:R-:W-:Y:S02]  /*3810*/  LEA R5, R8, UR7, 0x4 ;  /* 0x0000000708057c11 */ /* 0x000fe4000f8e20ff */
[----:B------:R-:W1:Y:S02]  /*3820*/  SYNCS.PHASECHK.TRANS64.TRYWAIT P0, [R0+URZ+0xd0], R4 ;  /* 0x0000d004000075a7 */ /* 0x000e6400080011ff */
[----:B-1-34-:R-:W-:Y:S05]  /*3830*/  @!P0 BRA `(.L_x_71) ;  /* 0x0000006800a88947 */ /* 0x01afea0003800000 */
.L_x_180:
[----:B-1----:R-:W1:Y:S01]  /*3840*/  LDS.128 R4, [R5+0x160] ;  /* 0x0001600005047984 */ /* 0x002e620000000c00 */
[----:B------:R-:W-:Y:S02]  /*3850*/  VIADD R0, R0, 0xe0 ;  /* 0x000000e000007836 */ /* 0x000fe40000000000 */
[----:B------:R-:W-:Y:S01]  /*3860*/  VIADD R8, R8, 0x1 ;  /* 0x0000000108087836 */ /* 0x000fe20000000000 */
[----:B------:R-:W-:Y:S01]  /*3870*/  @!PT LDS RZ, [RZ] ;  /* 0x00000000fffff984 */ /* 0x000fe20000000800 */
[----:B------:R-:W-:Y:S01]  /*3880*/  @!PT LDS RZ, [RZ] ;  /* 0x00000000fffff984 */ /* 0x000fe20000000800 */
[----:B------:R-:W-:Y:S01]  /*3890*/  @!PT LDS RZ, [RZ] ;  /* 0x00000000fffff984 */ /* 0x000fe20000000800 */
[----:B------:R-:W-:Y:S01]  /*38a0*/  @!PT LDS RZ, [RZ] ;  /* 0x00000000fffff984 */ /* 0x000fe20000000800 */
[----:B------:R2:W-:Y:S06]  /*38b0*/  MEMBAR.ALL.CTA ;  /* 0x0000000000007992 */ /* 0x0005ec0000008000 */
[----:B--2---:R-:W2:Y:S01]  /*38c0*/  FENCE.VIEW.ASYNC.S ;  /* 0x00000000000073c6 */ /* 0x004ea20000000000 */
[----:B------:R-:W-:-:S04]  /*38d0*/  PRMT R0, RZ, 0x654, R0 ;  /* 0x00000654ff007816 */ /* 0x000fc80000000000 */
[----:B--2---:R2:W-:Y:S01]  /*38e0*/  SYNCS.ARRIVE.TRANS64.RED.A1T0 RZ, [R0+URZ], RZ ;  /* 0x000000ff00ff79a7 */ /* 0x0045e200081004ff */
[----:B-1----:R-:W-:Y:S01]  /*38f0*/  LOP3.LUT P1, RZ, R6, 0x1, RZ, 0xc0, !PT ;  /* 0x0000000106ff7812 */ /* 0x002fe2000782c0ff */
[----:B--2---:R-:W-:-:S12]  /*3900*/  BRA.U UP2, `(.L_x_72) ;  /* 0x0000000502087547 */ /* 0x004fd8000b800000 */
[----:B------:R-:W1:Y:S01]  /*3910*/  LDCU UR8, c[0x0][0x38c] ;  /* 0x00007180ff0877ac */ /* 0x000e620008000800 */
[----:B------:R-:W-:Y:S02]  /*3920*/  PLOP3.LUT P2, PT, PT, PT, PT, 0x80, 0x8 ;  /* 0x000000000008781c */ /* 0x000fe40003f4f070 */
[----:B------:R-:W-:Y:S01]  /*3930*/  SHF.L.U32 R4, R9, 0x1f, RZ ;  /* 0x0000001f09047819 */ /* 0x000fe200000006ff */
[----:B------:R-:W-:Y:S02]  /*3940*/  ULEA UR9, UR19, UR7, 0x3 ;  /* 0x0000000713097291 */ /* 0x000fe4000f8e18ff */
[----:B------:R-:W-:Y:S02]  /*3950*/  ULEA UR10, UR19, UR21, 0x7 ;  /* 0x00000015130a7291 */ /* 0x000fe4000f8e38ff */
[----:B-1----:R-:W-:-:S06]  /*3960*/  UISETP.GE.AND UP0, UPT, UR8, 0x1, UPT ;  /* 0x000000010800788c */ /* 0x002fcc000bf06270 */
[----:B------:R-:W-:-:S05]  /*3970*/  PLOP3.LUT P0, PT, PT, PT, UP0, 0x80, 0x8 ;  /* 0x000000000008781c */ /* 0x000fca0003f0f008 */
[----:B------:R-:W-:-:S08]  /*3980*/  @UP0 ULEA UR8, UR18, UR7, 0x3 ;  /* 0x0000000712080291 */ /* 0x000fd0000f8e18ff */
[----:B------:R-:W-:-:S04]  /*3990*/  @P0 SHF.L.U32 R0, R2, 0x1f, RZ ;  /* 0x0000001f02000819 */ /* 0x000fc800000006ff */
[----:B------:R1:W2:Y:S01]  /*39a0*/  @P0 SYNCS.PHASECHK.TRANS64.TRYWAIT P2, [UR8], R0 ;  /* 0x00000000ff0005a7 */ /* 0x0002a20008041108 */
[----:B------:R-:W3:Y:S02]  /*39b0*/  SYNCS.PHASECHK.TRANS64.TRYWAIT P0, [UR9+0x110], R4 ;  /* 0x00011004ff0075a7 */ /* 0x000ee40008001109 */
[----:B-123--:R-:W-:Y:S05]  /*39c0*/  @!P0 BRA `(.L_x_73) ;  /* 0x0000006800588947 */ /* 0x00efea0003800000 */
.L_x_182:
[----:B------:R-:W-:Y:S01]  /*39d0*/  UMOV UR16, UR17 ;  /* 0x0000001100107c82 */ /* 0x000fe20008000000 */
[----:B------:R-:W-:Y:S05]  /*39e0*/  BRA.U !UP0, `(.L_x_74) ;  /* 0x0000000108c07547 */ /* 0x000fea000b800000 */
[----:B------:R-:W-:Y:S02]  /*39f0*/  UIADD3 UR16, UPT, UPT, UR20, UR17, URZ ;  /* 0x0000001114107290 */ /* 0x000fe4000fffe0ff */
[----:B------:R-:W-:Y:S01]  /*3a00*/  UPLOP3.LUT UP3, UPT, UPT, UPT, UPT, 0x40, 0x4 ;  /* 0x000000000004789c */ /* 0x000fe20003f6e870 */
[----:B------:R-:W-:Y:S01]  /*3a10*/  UMOV UR15, UR6 ;  /* 0x00000006000f7c82 */ /* 0x000fe20008000000 */
[----:B------:R-:W-:-:S09]  /*3a20*/  UMOV UR46, UR18 ;  /* 0x00000012002e7c82 */ /* 0x000fd20008000000 */
.L_x_77:
[----:B--2---:R-:W-:Y:S01]  /*3a30*/  ULEA UR8, UR46, UR7, 0x3 ;  /* 0x000000072e087291 */ /* 0x004fe2000f8e18ff */
[----:B---3--:R-:W-:Y:S11]  /*3a40*/  @P2 BRA `(.L_x_75) ;  /* 0x00000000000c2947 */ /* 0x008ff60003800000 */
[----:B-1----:R-:W-:Y:S04]  /*3a50*/  SHF.L.U32 R4, R2, 0x1f, RZ ;  /* 0x0000001f02047819 */ /* 0x002fe800000006ff */
[----:B------:R-:W1:Y:S02]  /*3a60*/  SYNCS.PHASECHK.TRANS64.TRYWAIT P0, [UR8], R4 ;  /* 0x00000004ff0075a7 */ /* 0x000e640008001108 */
[----:B-1----:R-:W-:Y:S05]  /*3a70*/  @!P0 BRA `(.L_x_76) ;  /* 0x0000006800448947 */ /* 0x002fea0003800000 */
.L_x_75:
[----:B------:R-:W-:Y:S01]  /*3a80*/  UISETP.NE.AND UP0, UPT, UR15, 0x1, UPT ;  /* 0x000000010f00788c */ /* 0x000fe2000bf05270 */
[----:B------:R-:W-:Y:S01]  /*3a90*/  PLOP3.LUT P2, PT, PT, PT, PT, 0x80, 0x8 ;  /* 0x000000000008781c */ /* 0x000fe20003f4f070 */
[----:B------:R-:W-:Y:S02]  /*3aa0*/  UIADD3 UR18, UPT, UPT, UR46, 0x1, URZ ;  /* 0x000000012e127890 */ /* 0x000fe4000fffe0ff */
[----:B------:R-:W-:Y:S02]  /*3ab0*/  ULEA UR32, UR46, UR14, 0xa ;  /* 0x0000000e2e207291 */ /* 0x000fe4000f8e50ff */
[----:B------:R-:W-:Y:S01]  /*3ac0*/  UISETP.NE.AND UP1, UPT, UR18, 0x8, UPT ;  /* 0x000000081200788c */ /* 0x000fe2000bf25270 */
[----:B------:R-:W-:Y:S01]  /*3ad0*/  PLOP3.LUT P0, PT, PT, PT, UP0, 0x80, 0x8 ;  /* 0x000000000008781c */ /* 0x000fe20003f0f008 */
[----:B------:R-:W-:Y:S02]  /*3ae0*/  UIADD3 UR44, UPT, UPT, UR32, 0x2, URZ ;  /* 0x00000002202c7890 */ /* 0x000fe4000fffe0ff */
[----:B------:R-:W-:Y:S02]  /*3af0*/  USEL UR31, URZ, 0x1, UP1 ;  /* 0x00000001ff1f7887 */ /* 0x000fe40008800000 */
[----:B------:R-:W-:Y:S02]  /*3b00*/  USEL UR18, UR18, URZ, UP1 ;  /* 0x000000ff12127287 */ /* 0x000fe40008800000 */
[----:B------:R-:W-:Y:S02]  /*3b10*/  UIADD3 UR40, UPT, UPT, UR32, 0x4, URZ ;  /* 0x0000000420287890 */ /* 0x000fe4000fffe0ff */
[----:B------:R-:W-:Y:S01]  /*3b20*/  @UP0 ULEA UR30, UR18, UR7, 0x3 ;  /* 0x00000007121e0291 */ /* 0x000fe2000f8e18ff */
[----:B------:R-:W-:Y:S01]  /*3b30*/  LOP3.LUT R2, R2, UR31, RZ, 0x3c, !PT ;  /* 0x0000001f02027c12 */ /* 0x000fe2000f8e3cff */
[----:B------:R-:W-:Y:S02]  /*3b40*/  UIADD3 UR36, UPT, UPT, UR32, 0x6, URZ ;  /* 0x0000000620247890 */ /* 0x000fe4000fffe0ff */
[----:B------:R-:W-:Y:S01]  /*3b50*/  UIADD3 UR8, UPT, UPT, UR8, 0x40, URZ ;  /* 0x0000004008087890 */ /* 0x000fe2000fffe0ff */
[----:B-1----:R-:W-:Y:S01]  /*3b60*/  @P0 SHF.L.U32 R0, R2, 0x1f, RZ ;  /* 0x0000001f02000819 */ /* 0x002fe200000006ff */
[----:B------:R-:W-:Y:S02]  /*3b70*/  UIADD3 UR17, UPT, UPT, UR17, 0x1, URZ ;  /* 0x0000000111117890 */ /* 0x000fe4000fffe0ff */
[----:B------:R-:W-:Y:S01]  /*3b80*/  UIADD3 UR15, UPT, UPT, UR15, -0x1, URZ ;  /* 0xffffffff0f0f7890 */ /* 0x000fe2000fffe0ff */
[----:B------:R2:W3:Y:S01]  /*3b90*/  @P0 SYNCS.PHASECHK.TRANS64.TRYWAIT P2, [UR30], R0 ;  /* 0x00000000ff0005a7 */ /* 0x0004e2000804111e */
[----:B------:R-:W-:Y:S02]  /*3ba0*/  ULEA UR30, UR46, UR13, 0x9 ;  /* 0x0000000d2e1e7291 */ /* 0x000fe4000f8e48ff */
[----:B------:R-:W-:Y:S02]  /*3bb0*/  UISETP.NE.AND UP0, UPT, UR17, UR16, UPT ;  /* 0x000000101100728c */ /* 0x000fe4000bf05270 */
[----:B------:R-:W-:Y:S02]  /*3bc0*/  UIADD3 UR42, UPT, UPT, UR30, 0x2, URZ ;  /* 0x000000021e2a7890 */ /* 0x000fe4000fffe0ff */
[----:B------:R-:W-:Y:S02]  /*3bd0*/  UIADD3 UR38, UPT, UPT, UR30, 0x4, URZ ;  /* 0x000000041e267890 */ /* 0x000fe4000fffe0ff */
[----:B------:R-:W-:Y:S01]  /*3be0*/  UIADD3 UR34, UPT, UPT, UR30, 0x6, URZ ;  /* 0x000000061e227890 */ /* 0x000fe2000fffe0ff */
[----:B------:R-:W-:Y:S01]  /*3bf0*/  UMOV UR33, 0x40004040 ;  /* 0x4000404000217882 */ /* 0x000fe20000000000 */
[----:B------:R-:W-:Y:S01]  /*3c00*/  UMOV UR31, 0x40004040 ;  /* 0x40004040001f7882 */ /* 0x000fe20000000000 */
[----:B------:R-:W-:Y:S01]  /*3c10*/  UMOV UR45, 0x40004040 ;  /* 0x40004040002d7882 */ /* 0x000fe20000000000 */
[----:B------:R2:W-:Y:S01]  /*3c20*/  UTCHMMA.2CTA gdesc[UR30], gdesc[UR32], tmem[UR10], tmem[UR28], idesc[UR29], UP3 ;  /* 0x00ff1c201e0075ea */ /* 0x0005e20009a0000a */
[----:B------:R-:W-:Y:S01]  /*3c30*/  UPLOP3.LUT UP3, UPT, UPT, UPT, UPT, 0x80, 0x8 ;  /* 0x000000000008789c */ /* 0x000fe20003f6f070 */
[----:B------:R-:W-:Y:S01]  /*3c40*/  UMOV UR43, 0x40004040 ;  /* 0x40004040002b7882 */ /* 0x000fe20000000000 */
[----:B------:R-:W-:Y:S01]  /*3c50*/  UMOV UR41, 0x40004040 ;  /* 0x4000404000297882 */ /* 0x000fe20000000000 */
[----:B------:R2:W-:Y:S01]  /*3c60*/  UTCHMMA.2CTA gdesc[UR42], gdesc[UR44], tmem[UR10], tmem[UR26], idesc[UR27], UPT ;  /* 0x00ff1a2c2a0075ea */ /* 0x0005e2000ba0000a */
[----:B------:R-:W-:Y:S01]  /*3c70*/  UMOV UR39, 0x40004040 ;  /* 0x4000404000277882 */ /* 0x000fe20000000000 */
[----:B------:R-:W-:Y:S01]  /*3c80*/  UMOV UR37, 0x40004040 ;  /* 0x4000404000257882 */ /* 0x000fe20000000000 */
[----:B------:R-:W-:Y:S01]  /*3c90*/  UMOV UR35, 0x40004040 ;  /* 0x4000404000237882 */ /* 0x000fe20000000000 */
[----:B------:R2:W-:Y:S01]  /*3ca0*/  UTCHMMA.2CTA gdesc[UR38], gdesc[UR40], tmem[UR10], tmem[UR24], idesc[UR25], UPT ;  /* 0x00ff1828260075ea */ /* 0x0005e2000ba0000a */
[----:B------:R2:W-:Y:S01]  /*3cb0*/  UTCHMMA.2CTA gdesc[UR34], gdesc[UR36], tmem[UR10], tmem[UR22], idesc[UR23], UPT ;  /* 0x00ff1624220075ea */ /* 0x0005e2000ba0000a */
[----:B------:R2:W-:Y:S01]  /*3cc0*/  UTCBAR.2CTA.MULTICAST [UR8], URZ, UR12 ;  /* 0x000000ff080073e9 */ /* 0x0005e2000820080c */
[----:B------:R-:W-:Y:S01]  /*3cd0*/  UMOV UR46, UR18 ;  /* 0x00000012002e7c82 */ /* 0x000fe20008000000 */
[----:B------:R-:W-:Y:S05]  /*3ce0*/  BRA.U UP0, `(.L_x_77) ;  /* 0xfffffffd00507547 */ /* 0x000fea000b83ffff */
.L_x_74:
[----:B------:R-:W-:Y:S01]  /*3cf0*/  UIADD3 UR9, UPT, UPT, UR9, 0xf0, URZ ;  /* 0x000000f009097890 */ /* 0x000fe2000fffe0ff */
[----:B------:R-:W-:-:S08]  /*3d00*/  UMOV UR17, UR16 ;  /* 0x0000001000117c82 */ /* 0x000fd00008000000 */
[----:B------:R4:W-:Y:S01]  /*3d10*/  UTCBAR.2CTA.MULTICAST [UR9], URZ, UR11 ;  /* 0x000000ff090073e9 */ /* 0x0009e2000820080b */
[----:B------:R-:W-:Y:S02]  /*3d20*/  NOP ;  /* 0x0000000000007918 */ /* 0x000fe40000000000 */
.L_x_72:
[----:B------:R-:W-:Y:S01]  /*3d30*/  UIADD3 UR19, UPT, UPT, UR19, 0x1, URZ ;  /* 0x0000000113137890 */ /* 0x000fe2000fffe0ff */
[----:B------:R-:W-:-:S03]  /*3d40*/  ISETP.NE.AND P0, PT, R8, 0x2, PT ;  /* 0x000000020800780c */ /* 0x000fc60003f05270 */
[----:B------:R-:W-:Y:S01]  /*3d50*/  UISETP.NE.AND UP0, UPT, UR19, 0x4, UPT ;  /* 0x000000041300788c */ /* 0x000fe2000bf05270 */
[----:B-12---:R-:W-:Y:S02]  /*3d60*/  SEL R0, RZ, 0x1, P0 ;  /* 0x00000001ff007807 */ /* 0x006fe40000000000 */
[----:B------:R-:W-:Y:S01]  /*3d70*/  SEL R8, R8, RZ, P0 ;  /* 0x000000ff08087207 */ /* 0x000fe20000000000 */
[----:B------:R-:W-:Y:S01]  /*3d80*/  USEL UR8, URZ, 0x1, UP0 ;  /* 0x00000001ff087887 */ /* 0x000fe20008000000 */
[----:B------:R-:W-:Y:S01]  /*3d90*/  LOP3.LUT R3, R3, R0, RZ, 0x3c, !PT ;  /* 0x0000000003037212 */ /* 0x000fe200078e3cff */
[----:B------:R-:W-:-:S04]  /*3da0*/  USEL UR19, UR19, URZ, UP0 ;  /* 0x000000ff13137287 */ /* 0x000fc80008000000 */
[----:B------:R-:W-:Y:S01]  /*3db0*/  LOP3.LUT R9, R9, UR8, RZ, 0x3c, !PT ;  /* 0x0000000809097c12 */ /* 0x000fe2000f8e3cff */
[----:B------:R-:W-:Y:S07]  /*3dc0*/  @P1 BRA `(.L_x_78) ;  /* 0xfffffff800881947 */ /* 0x000fee000383ffff */
[----:B------:R-:W1:Y:S01]  /*3dd0*/  S2UR UR6, SR_CgaCtaId ;  /* 0x00000000000679c3 */ /* 0x000e620000008800 */
[----:B------:R-:W-:Y:S01]  /*3de0*/  ELECT P0, URZ, PT ;  /* 0x0000000000ff782f */ /* 0x000fe20003800000 */
[----:B------:R-:W-:Y:S01]  /*3df0*/  HFMA2 R0, -RZ, RZ, 0, 5.9604644775390625e-08 ;  /* 0x00000001ff007431 */ /* 0x000fe200000001ff */
[----:B------:R-:W-:-:S05]  /*3e00*/  UMOV UR8, 0x40 ;  /* 0x0000004000087882 */ /* 0x000fca0000000000 */
[----:B------:R-:W-:Y:S01]  /*3e10*/  UVIRTCOUNT.DEALLOC.SMPOOL 0x80 ;  /* 0x000000800000784c */ /* 0x000fe20000000000 */
[----:B------:R-:W-:Y:S02]  /*3e20*/  UISETP.NE.AND UP0, UPT, UR5, URZ, UPT ;  /* 0x000000ff0500728c */ /* 0x000fe4000bf05270 */
[----:B-1----:R-:W-:-:S09]  /*3e30*/  ULEA UR6, UR6, UR8, 0x18 ;  /* 0x0000000806067291 */ /* 0x002fd2000f8ec0ff */
[----:B------:R1:W-:Y:S01]  /*3e40*/  @P0 STS.U8 [UR6+0x1c], R0 ;  /* 0x00001c00ff000988 */ /* 0x0003e20008000006 */
[----:B------:R-:W-:Y:S05]  /*3e50*/  BRA.U UP0, `(.L_x_79) ;  /* 0x0000000100a07547 */ /* 0x000fea000b800000 */
[----:B------:R-:W-:Y:S01]  /*3e60*/  UIADD3 UR5, UPT, UPT, UR7, 0x110, URZ ;  /* 0x0000011007057890 */ /* 0x000fe2000fffe0ff */
[----:B------:R-:W-:-:S03]  /*3e70*/  SHF.L.U32 R2, R9, 0x1f, RZ ;  /* 0x0000001f09027819 */ /* 0x000fc600000006ff */
[----:B------:R-:W-:-:S09]  /*3e80*/  ULEA UR8, UR19, UR5, 0x3 ;  /* 0x0000000513087291 */ /* 0x000fd2000f8e18ff */
[----:B------:R-:W2:Y:S02]  /*3e90*/  SYNCS.PHASECHK.TRANS64.TRYWAIT P0, [UR8], R2 ;  /* 0x00000002ff0075a7 */ /* 0x000ea40008001108 */
[----:B--2---:R-:W-:Y:S05]  /*3ea0*/  @!P0 BRA `(.L_x_80) ;  /* 0x0000006400508947 */ /* 0x004fea0003800000 */
.L_x_185:
[----:B----4-:R-:W-:-:S04]  /*3eb0*/  UIADD3 UR9, UPT, UPT, UR19, 0x1, URZ ;  /* 0x0000000113097890 */ /* 0x010fc8000fffe0ff */
        /* <DEDUP_REMOVED lines=8> */
.L_x_187:
        /* <DEDUP_REMOVED lines=9> */
.L_x_189:
[----:B------:R-:W-:-:S04]  /*3fd0*/  UIADD3 UR9, UPT, UPT, UR9, 0x1, URZ ;  /* 0x0000000109097890 */ /* 0x000fc8000fffe0ff */
[----:B------:R-:W-:-:S04]  /*3fe0*/  UISETP.NE.AND UP1, UPT, UR9, 0x4, UPT ;  /* 0x000000040900788c */ /* 0x000fc8000bf25270 */
[----:B------:R-:W-:Y:S02]  /*3ff0*/  USEL UR8, URZ, 0x1, UP1 ;  /* 0x00000001ff087887 */ /* 0x000fe40008800000 */
[----:B------:R-:W-:-:S04]  /*4000*/  USEL UR9, UR9, URZ, UP1 ;  /* 0x000000ff09097287 */ /* 0x000fc80008800000 */
[----:B------:R-:W-:Y:S01]  /*4010*/  ULEA UR9, UR9, UR5, 0x3 ;  /* 0x0000000509097291 */ /* 0x000fe2000f8e18ff */
[----:B------:R-:W-:-:S04]  /*4020*/  LOP3.LUT R2, R2, UR8, RZ, 0x3c, !PT ;  /* 0x0000000802027c12 */ /* 0x000fc8000f8e3cff */
[----:B------:R-:W-:Y:S01]  /*4030*/  SHF.L.U32 R2, R2, 0x1f, RZ ;  /* 0x0000001f02027819 */ /* 0x000fe200000006ff */
[----:B-1----:R-:W-:-:S04]  /*4040*/  IMAD.U32 R0, RZ, RZ, UR9 ;  /* 0x00000009ff007e24 */ /* 0x002fc8000f8e00ff */
[----:B------:R1:W2:Y:S03]  /*4050*/  SYNCS.PHASECHK.TRANS64.TRYWAIT P0, [R0+URZ], R2 ;  /* 0x00000002000075a7 */ /* 0x0002a600080011ff */
[----:B--2---:R-:W-:Y:S05]  /*4060*/  @!P0 NANOSLEEP.SYNCS 0x989680 ;  /* 0x009896800000895d */ /* 0x004fea0003900000 */
[----:B------:R-:W2:Y:S02]  /*4070*/  @!P0 SYNCS.PHASECHK.TRANS64 P0, [R0+URZ], R2 ;  /* 0x00000002000085a7 */ /* 0x000ea400080010ff */
[----:B--2---:R-:W-:Y:S05]  /*4080*/  @P0 BRA `(.L_x_83) ;  /* 0x0000000000200947 */ /* 0x004fea0003800000 */
.L_x_84:
[----:B--2---:R2:W4:Y:S02]  /*4090*/  SYNCS.PHASECHK.TRANS64.TRYWAIT P0, [R0+URZ], R2 ;  /* 0x00000002000075a7 */ /* 0x00452400080011ff */
[----:B----4-:R-:W-:Y:S05]  /*40a0*/  @!P0 NANOSLEEP.SYNCS 0x989680 ;  /* 0x009896800000895d */ /* 0x010fea0003900000 */
[----:B------:R-:W4:Y:S02]  /*40b0*/  @!P0 SYNCS.PHASECHK.TRANS64 P0, [R0+URZ], R2 ;  /* 0x00000002000085a7 */ /* 0x000f2400080010ff */
[----:B----4-:R-:W-:Y:S05]  /*40c0*/  @!P0 BRA `(.L_x_84) ;  /* 0xfffffffc00f08947 */ /* 0x010fea000383ffff */
[----:B------:R-:W-:Y:S05]  /*40d0*/  BRA `(.L_x_83) ;  /* 0x00000000000c7947 */ /* 0x000fea0003800000 */
.L_x_79:
[----:B------:R-:W-:-:S04]  /*40e0*/  UIADD3 UR5, UPT, UPT, UR7, 0x150, URZ ;  /* 0x0000015007057890 */ /* 0x000fc8000fffe0ff */
[----:B------:R-:W-:-:S09]  /*40f0*/  UPRMT UR5, UR4, 0x654, UR5 ;  /* 0x0000065404057896 */ /* 0x000fd20008000005 */
[----:B------:R-:W-:Y:S03]  /*4100*/  SYNCS.ARRIVE.TRANS64.RED.A1T0 RZ, [UR5], RZ ;  /* 0x000000ffffff79a7 */ /* 0x000fe60008100405 */
.L_x_83:
[----:B-12---:R-:W-:Y:S01]  /*4110*/  SHF.L.U32 R2, RZ, 0x1f, RZ ;  /* 0x0000001fff027819 */ /* 0x006fe200000006ff */
[----:B------:R-:W-:Y:S01]  /*4120*/  UIADD3 UR5, UPT, UPT, UR7, 0x150, URZ ;  /* 0x0000015007057890 */ /* 0x000fe2000fffe0ff */
[----:B------:R-:W-:Y:S02]  /*4130*/  PLOP3.LUT P0, PT, PT, PT, UP0, 0x80, 0x8 ;  /* 0x000000000008781c */ /* 0x000fe40003f0f008 */
[----:B------:R-:W1:Y:S02]  /*4140*/  SYNCS.PHASECHK.TRANS64.TRYWAIT P1, [UR7+0x150], R2 ;  /* 0x00015002ff0075a7 */ /* 0x000e640008021107 */
[----:B-1----:R-:W-:Y:S09]  /*4150*/  @!P1 BRA `(.L_x_85) ;  /* 0x0000006000ec9947 */ /* 0x002ff20003800000 */
.L_x_191:
[----:B------:R-:W-:Y:S01]  /*4160*/  @!UP0 UPRMT UR5, UR4, 0x654, UR5 ;  /* 0x0000065404058896 */ /* 0x000fe20008000005 */
[----:B------:R-:W-:Y:S02]  /*4170*/  UMOV UR8, 0xffff ;  /* 0x0000ffff00087882 */ /* 0x000fe40000000000 */
[----:B------:R-:W-:-:S06]  /*4180*/  UMOV UR4, 0x1 ;  /* 0x0000000100047882 */ /* 0x000fcc0000000000 */
[----:B------:R-:W-:Y:S01]  /*4190*/  @!P0 SYNCS.ARRIVE.TRANS64.RED.A1T0 RZ, [UR5], RZ ;  /* 0x000000ffffff89a7 */ /* 0x000fe20008100405 */
[----:B------:R-:W-:Y:S01]  /*41a0*/  NOP ;  /* 0x0000000000007918 */ /* 0x000fe20000000000 */
[----:B-1----:R-:W1:Y:S01]  /*41b0*/  LDS R0, [UR6+0x14] ;  /* 0x00001406ff007984 */ /* 0x002e620008000800 */
[----:B------:R-:W-:-:S04]  /*41c0*/  ULOP3.LUT UR5, UR21, 0xffff, URZ, 0xc0, !UPT ;  /* 0x0000ffff15057892 */ /* 0x000fc8000f8ec0ff */
[----:B------:R-:W-:-:S04]  /*41d0*/  USHF.R.U32.HI UR5, URZ, 0x5, UR5 ;  /* 0x00000005ff057899 */ /* 0x000fc80008011605 */
[----:B------:R-:W-:Y:S02]  /*41e0*/  USHF.L.U32 UR8, UR8, UR5, URZ ;  /* 0x0000000508087299 */ /* 0x000fe400080006ff */
[----:B------:R-:W-:-:S04]  /*41f0*/  USHF.L.U32 UR4, UR4, UR5, URZ ;  /* 0x0000000504047299 */ /* 0x000fc800080006ff */
[----:B-1----:R-:W-:-:S04]  /*4200*/  LOP3.LUT R0, R0, UR8, RZ, 0xc0, !PT ;  /* 0x0000000800007c12 */ /* 0x002fc8000f8ec0ff */
[----:B------:R-:W-:-:S13]  /*4210*/  ISETP.NE.AND P0, PT, R0, UR8, PT ;  /* 0x0000000800007c0c */ /* 0x000fda000bf05270 */
[----:B------:R-:W-:Y:S05]  /*4220*/  @P0 BRA `(.L_x_86) ;  /* 0x0000000000580947 */ /* 0x000fea0003800000 */
[----:B------:R-:W1:Y:S02]  /*4230*/  LDS R0, [UR6+0x18] ;  /* 0x00001806ff007984 */ /* 0x000e640008000800 */
[----:B-1----:R-:W-:-:S04]  /*4240*/  LOP3.LUT R0, R0, UR4, RZ, 0xc0, !PT ;  /* 0x0000000400007c12 */ /* 0x002fc8000f8ec0ff */
[----:B------:R-:W-:-:S13]  /*4250*/  ISETP.NE.AND P0, PT, R0, UR4, PT ;  /* 0x0000000400007c0c */ /* 0x000fda000bf05270 */
[----:B------:R-:W-:Y:S05]  /*4260*/  @P0 BRA `(.L_x_87) ;  /* 0x00000000003c0947 */ /* 0x000fea0003800000 */
[----:B------:R-:W1:Y:S01]  /*4270*/  S2R R2, SR_LANEID ;  /* 0x0000000000027919 */ /* 0x000e620000000000 */
[----:B------:R-:W-:Y:S01]  /*4280*/  ULOP3.LUT UR8, URZ, UR8, URZ, 0x33, !UPT ;  /* 0x00000008ff087292 */ /* 0x000fe2000f8e33ff */
[----:B------:R-:W-:Y:S02]  /*4290*/  VOTEU.ANY UR7, UPT, PT ;  /* 0x0000000000077886 */ /* 0x000fe400038e0100 */
[----:B------:R-:W-:-:S03]  /*42a0*/  UFLO.U32 UR7, UR7 ;  /* 0x00000007000772bd */ /* 0x000fc600080e0000 */
[----:B------:R-:W-:-:S04]  /*42b0*/  IMAD.U32 R0, RZ, RZ, UR8 ;  /* 0x00000008ff007e24 */ /* 0x000fc8000f8e00ff */
[----:B------:R2:W3:Y:S02]  /*42c0*/  REDUX UR5, R0 ;  /* 0x00000000000573c4 */ /* 0x0004e40000000000 */
[----:B------:R1:W-:Y:S02]  /*42d0*/  UTCATOMSWS.AND URZ, UR8 ;  /* 0x0000000800ff79e3 */ /* 0x0003e40008000000 */
[----:B-1----:R-:W-:Y:S02]  /*42e0*/  ISETP.EQ.U32.AND P0, PT, R2, UR7, PT ;  /* 0x0000000702007c0c */ /* 0x002fe4000bf02070 */
[----:B--2---:R-:W-:Y:S02]  /*42f0*/  LOP3.LUT R0, RZ, UR4, RZ, 0x33, !PT ;  /* 0x00000004ff007c12 */ /* 0x004fe4000f8e33ff */
[----:B---3--:R-:W-:Y:S02]  /*4300*/  MOV R2, UR5 ;  /* 0x0000000500027c02 */ /* 0x008fe40008000f00 */
[----:B------:R-:W1:Y:S07]  /*4310*/  REDUX UR4, R0 ;  /* 0x00000000000473c4 */ /* 0x000e6e0000000000 */
[----:B------:R2:W-:Y:S01]  /*4320*/  @P0 ATOMS.AND RZ, [UR6+0x14], R2 ;  /* 0x00001402ffff098c */ /* 0x0005e2000a800006 */
[----:B-1----:R-:W-:-:S05]  /*4330*/  IMAD.U32 R0, RZ, RZ, UR4 ;  /* 0x00000004ff007e24 */ /* 0x002fca000f8e00ff */
[----:B------:R2:W-:Y:S01]  /*4340*/  @P0 ATOMS.AND RZ, [UR6+0x18], R0 ;  /* 0x00001800ffff098c */ /* 0x0005e2000a800006 */
[----:B------:R-:W-:Y:S05]  /*4350*/  BRA `(.L_x_88) ;  /* 0x0000000000147947 */ /* 0x000fea0003800000 */
.L_x_87:
[----:B------:R-:W-:Y:S02]  /*4360*/  MOV R2, 0x4380 ;  /* 0x0000438000027802 */ /* 0x000fe40000000f00 */
[----:B---345:R-:W-:Y:S05]  /*4370*/  CALL.REL.NOINC `($__internal_0_$__cuda_sm10x_tcgen05_guardrail_trap_col_being_dealloced_not_returned_by_alloc) ;  /* 0x0000006400cc7944 */ /* 0x038fea0003c00000 */
[----:B------:R-:W-:Y:S05]  /*4380*/  BRA `(.L_x_88) ;  /* 0x0000000000087947 */ /* 0x000fea0003800000 */
.L_x_86:
[----:B------:R-:W-:Y:S02]  /*4390*/  MOV R2, 0x43b0 ;  /* 0x000043b000027802 */ /* 0x000fe40000000f00 */
[----:B---345:R-:W-:Y:S05]  /*43a0*/  CALL.REL.NOINC `($__internal_2_$__cuda_sm10x_tcgen05_guardrail_trap_unallocated_columns_being_dealloced) ;  /* 0x0000006400d87944 */ /* 0x038fea0003c00000 */
.L_x_88:
[----:B------:R-:W-:Y:S01]  /*43b0*/  NOP ;  /* 0x0000000000007918 */ /* 0x000fe20000000000 */
[----:B----4-:R-:W-:Y:S05]  /*43c0*/  EXIT ;  /* 0x000000000000794d */ /* 0x010fea0003800000 */
.L_x_59:
[----:B------:R-:W-:-:S09]  /*43d0*/  UISETP.NE.OR UP5, UPT, UR10, 0x3, !UP5 ;  /* 0x000000030a00788c */ /* 0x000fd2000efa5670 */
[----:B------:R-:W-:Y:S05]  /*43e0*/  BRA.U UP5, `(.L_x_89) ;  /* 0x00000011057c7547 */ /* 0x000fea000b800000 */
[----:B------:R-:W1:Y:S01]  /*43f0*/  LDCU.64 UR6, c[0x0][0x888] ;  /* 0x00011100ff0677ac */ /* 0x000e620008000a00 */
[----:B------:R-:W2:Y:S01]  /*4400*/  LDC R0, c[0x0][0xb30] ;  /* 0x0002cc00ff007b82 */ /* 0x000ea20000000800 */
[----:B------:R-:W-:Y:S02]  /*4410*/  HFMA2 R27, -RZ, RZ, 0, 0 ;  /* 0x00000000ff1b7431 */ /* 0x000fe400000001ff */
[----:B------:R-:W-:Y:S01]  /*4420*/  IMAD.MOV.U32 R29, RZ, RZ, 0x1 ;  /* 0x00000001ff1d7424 */ /* 0x000fe200078e00ff */
[----:B------:R-:W3:Y:S01]  /*4430*/  LDCU.64 UR4, c[0x0][0x890] ;  /* 0x00011200ff0477ac */ /* 0x000ee20008000a00 */
[----:B------:R-:W-:Y:S01]  /*4440*/  IMAD.MOV.U32 R28, RZ, RZ, RZ ;  /* 0x000000ffff1c7224 */ /* 0x000fe200078e00ff */
[----:B------:R-:W-:Y:S01]  /*4450*/  MOV R25, 0x2000 ;  /* 0x0000200000197802 */ /* 0x000fe20000000f00 */
[----:B------:R-:W-:Y:S01]  /*4460*/  UPLOP3.LUT UP1, UPT, UPT, UPT, UPT, 0x40, 0x4 ;  /* 0x000000000004789c */ /* 0x000fe20003f2e870 */
[----:B------:R-:W4:Y:S08]  /*4470*/  LDC R24, c[0x0][0x370] ;  /* 0x0000dc00ff187b82 */ /* 0x000f300000000800 */
[----:B------:R-:W4:Y:S01]  /*4480*/  LDC R5, c[0x0][0xb0c] ;  /* 0x0002c300ff057b82 */ /* 0x000f220000000800 */
[----:B-1----:R-:W-:-:S03]  /*4490*/  UISETP.NE.U32.AND UP3, UPT, UR6, URZ, UPT ;  /* 0x000000ff0600728c */ /* 0x002fc6000bf65070 */
[----:B------:R-:W-:Y:S01]  /*44a0*/  UMOV UR6, 0x400 ;  /* 0x0000040000067882 */ /* 0x000fe20000000000 */
[----:B------:R-:W-:Y:S02]  /*44b0*/  UISETP.NE.AND.EX UP3, UPT, UR7, URZ, UPT, UP3 ;  /* 0x000000ff0700728c */ /* 0x000fe4000bf65330 */
[----:B------:R-:W-:Y:S01]  /*44c0*/  ULEA UR6, UR46, UR6, 0x18 ;  /* 0x000000062e067291 */ /* 0x000fe2000f8ec0ff */
[----:B------:R-:W1:Y:S01]  /*44d0*/  LDC R18, c[0x0][0xb20] ;  /* 0x0002c800ff127b82 */ /* 0x000e620000000800 */
[----:B---3--:R-:W-:Y:S01]  /*44e0*/  UISETP.NE.U32.AND UP4, UPT, UR4, URZ, UPT ;  /* 0x000000ff0400728c */ /* 0x008fe2000bf85070 */
[----:B--2---:R-:W-:Y:S01]  /*44f0*/  ISETP.NE.AND P1, PT, R0, 0x1, PT ;  /* 0x000000010000780c */ /* 0x004fe20003f25270 */
[----:B------:R-:W-:Y:S02]  /*4500*/  UIADD3 UR7, UPT, UPT, UR6, 0x98, URZ ;  /* 0x0000009806077890 */ /* 0x000fe4000fffe0ff */
[----:B------:R-:W-:Y:S02]  /*4510*/  UIADD3 UR41, UPT, UPT, UR6, 0x80, URZ ;  /* 0x0000008006297890 */ /* 0x000fe4000fffe0ff */
[----:B------:R-:W-:Y:S01]  /*4520*/  UIADD3 UR33, UPT, UPT, UR6, 0x88, URZ ;  /* 0x0000008806217890 */ /* 0x000fe2000fffe0ff */
[----:B------:R-:W2:Y:S01]  /*4530*/  LDC.64 R30, c[0x0][0x348] ;  /* 0x0000d200ff1e7b82 */ /* 0x000ea20000000a00 */
[----:B------:R-:W-:-:S02]  /*4540*/  UIADD3 UR25, UPT, UPT, UR6, 0x90, URZ ;  /* 0x0000009006197890 */ /* 0x000fc4000fffe0ff */
[----:B------:R-:W-:Y:S02]  /*4550*/  UPRMT UR7, UR46, 0x654, UR7 ;  /* 0x000006542e077896 */ /* 0x000fe40008000007 */
[----:B------:R-:W-:-:S03]  /*4560*/  UISETP.NE.AND.EX UP4, UPT, UR5, URZ, UPT, UP4 ;  /* 0x000000ff0500728c */ /* 0x000fc6000bf85340 */
[----:B------:R-:W3:Y:S08]  /*4570*/  LDC.64 R16, c[0x0][0xb10] ;  /* 0x0002c400ff107b82 */ /* 0x000ef00000000a00 */
[----:B------:R-:W1:Y:S08]  /*4580*/  LDC.64 R8, c[0x0][0xb18] ;  /* 0x0002c600ff087b82 */ /* 0x000e700000000a00 */
[----:B------:R-:W1:Y:S08]  /*4590*/  LDC.64 R6, c[0x0][0xb28] ;  /* 0x0002ca00ff067b82 */ /* 0x000e700000000a00 */
[----:B----4-:R-:W1:Y:S02]  /*45a0*/  LDC R19, c[0x0][0x374] ;  /* 0x0000dd00ff137b82 */ /* 0x010e640000000800 */
.L_x_100:
[C---:B------:R-:W-:Y:S02]  /*45b0*/  LEA R0, R28.reuse, UR6, 0x3 ;  /* 0x000000061c007c11 */ /* 0x040fe4000f8e18ff */
[----:B------:R-:W-:Y:S02]  /*45c0*/  SHF.L.U32 R2, R27, 0x1f, RZ ;  /* 0x0000001f1b027819 */ /* 0x000fe400000006ff */
[----:B------:R-:W-:Y:S02]  /*45d0*/  LEA R20, R28, UR6, 0x4 ;  /* 0x000000061c147c11 */ /* 0x000fe4000f8e20ff */
[----:B----4-:R-:W4:Y:S02]  /*45e0*/  SYNCS.PHASECHK.TRANS64.TRYWAIT P0, [R0+URZ+0xd0], R2 ;  /* 0x0000d002000075a7 */ /* 0x010f2400080011ff */
[----:B----4-:R-:W-:Y:S05]  /*45f0*/  @!P0 BRA `(.L_x_90) ;  /* 0x0000005c00dc8947 */ /* 0x010fea0003800000 */
.L_x_192:
[----:B------:R-:W-:Y:S01]  /*4600*/  ISETP.GE.AND P0, PT, R40, 0x1, PT ;  /* 0x000000012800780c */ /* 0x000fe20003f06270 */
[----:B------:R-:W1:Y:S01]  /*4610*/  LDS.128 R20, [R20+0x160] ;  /* 0x0001600014147984 */ /* 0x000e620000000c00 */
[----:B----4-:R-:W-:Y:S01]  /*4620*/  VIADD R0, R0, 0xe0 ;  /* 0x000000e000007836 */ /* 0x010fe20000000000 */
[----:B------:R-:W-:Y:S01]  /*4630*/  @!PT LDS RZ, [RZ] ;  /* 0x00000000fffff984 */ /* 0x000fe20000000800 */
[----:B------:R-:W-:Y:S01]  /*4640*/  @!PT LDS RZ, [RZ] ;  /* 0x00000000fffff984 */ /* 0x000fe20000000800 */
[----:B------:R-:W-:Y:S01]  /*4650*/  @!PT LDS RZ, [RZ] ;  /* 0x00000000fffff984 */ /* 0x000fe20000000800 */
[----:B------:R-:W-:Y:S01]  /*4660*/  @!PT LDS RZ, [RZ] ;  /* 0x00000000fffff984 */ /* 0x000fe20000000800 */
[----:B------:R4:W-:Y:S06]  /*4670*/  MEMBAR.ALL.CTA ;  /* 0x0000000000007992 */ /* 0x0009ec0000008000 */
[----:B----4-:R-:W4:Y:S01]  /*4680*/  FENCE.VIEW.ASYNC.S ;  /* 0x00000000000073c6 */ /* 0x010f220000000000 */
[----:B------:R-:W-:Y:S04]  /*4690*/  PRMT R0, RZ, 0x654, R0 ;  /* 0x00000654ff007816 */ /* 0x000fe80000000000 */
[----:B----4-:R4:W-:Y:S01]  /*46a0*/  SYNCS.ARRIVE.TRANS64.RED.A1T0 RZ, [R0+URZ], RZ ;  /* 0x000000ff00ff79a7 */ /* 0x0109e200081004ff */
[----:B-1----:R-:W-:Y:S11]  /*46b0*/  LOP3.LUT P3, RZ, R22, 0x1, RZ, 0xc0, !PT ;  /* 0x0000000116ff7812 */ /* 0x002ff6000786c0ff */
[----:B------:R-:W-:Y:S02]  /*46c0*/  @!UPT UIADD3 URZ, UPT, UPT, URZ, URZ, URZ ;  /* 0x000000fffffff290 */ /* 0x000fe4000fffe0ff */
[----:B------:R-:W-:Y:S02]  /*46d0*/  @P3 MOV R13, R20 ;  /* 0x00000014000d3202 */ /* 0x000fe40000000f00 */
[----:B------:R-:W-:Y:S01]  /*46e0*/  @P3 LOP3.LUT R12, R21, 0xffff, RZ, 0xc0, !PT ;  /* 0x0000ffff150c3812 */ /* 0x000fe200078ec0ff */
[----:B----4-:R-:W-:Y:S06]  /*46f0*/  @!P0 BRA `(.L_x_91) ;  /* 0x0000000000a48947 */ /* 0x010fec0003800000 */
[-C--:B------:R-:W-:Y:S01]  /*4700*/  IMAD.HI.U32 R0, R19, R9.reuse, RZ ;  /* 0x0000000913007227 */ /* 0x080fe200078e00ff */
[----:B------:R-:W-:Y:S02]  /*4710*/  ISETP.NE.AND P0, PT, R8, 0x1, PT ;  /* 0x000000010800780c */ /* 0x000fe40003f05270 */
[----:B------:R-:W-:Y:S01]  /*4720*/  ISETP.NE.AND P2, PT, R40, 0x1, PT ;  /* 0x000000012800780c */ /* 0x000fe20003f45270 */
[----:B---3--:R-:W-:Y:S01]  /*4730*/  IMAD.HI.U32 R11, R24, R16, RZ ;  /* 0x00000010180b7227 */ /* 0x008fe200078e00ff */
[----:B------:R-:W-:Y:S02]  /*4740*/  SHF.R.U32.HI R0, RZ, R18, R0 ;  /* 0x00000012ff007219 */ /* 0x000fe40000011600 */
[----:B------:R-:W-:Y:S01]  /*4750*/  ISETP.NE.AND P4, PT, R5, 0x1, PT ;  /* 0x000000010500780c */ /* 0x000fe20003f85270 */
[----:B------:R-:W-:Y:S01]  /*4760*/  IMAD.HI.U32 R15, R12, R9, RZ ;  /* 0x000000090c0f7227 */ /* 0x000fe200078e00ff */
[----:B------:R-:W-:Y:S02]  /*4770*/  SHF.R.U32.HI R11, RZ, R17, R11 ;  /* 0x00000011ff0b7219 */ /* 0x000fe4000001160b */
[----:B------:R-:W-:Y:S01]  /*4780*/  SEL R0, R19, R0, !P0 ;  /* 0x0000000013007207 */ /* 0x000fe20004000000 */
[----:B------:R-:W-:Y:S01]  /*4790*/  IMAD.HI.U32 R14, R13, R16, RZ ;  /* 0x000000100d0e7227 */ /* 0x000fe200078e00ff */
[----:B------:R-:W-:Y:S03]  /*47a0*/  SEL R11, R24, R11, !P4 ;  /* 0x0000000b180b7207 */ /* 0x000fe60006000000 */
[-C--:B------:R-:W-:Y:S01]  /*47b0*/  IMAD.HI.U32 R10, R0, R6.reuse, RZ ;  /* 0x00000006000a7227 */ /* 0x080fe200078e00ff */
[----:B------:R-:W-:Y:S03]  /*47c0*/  SHF.R.U32.HI R14, RZ, R17, R14 ;  /* 0x00000011ff0e7219 */ /* 0x000fe6000001160e */
[----:B------:R-:W-:Y:S01]  /*47d0*/  IMAD.HI.U32 R2, R11, R6, RZ ;  /* 0x000000060b027227 */ /* 0x000fe200078e00ff */
[-C--:B------:R-:W-:Y:S02]  /*47e0*/  @P2 SHF.R.U32.HI R0, RZ, R7.reuse, R10 ;  /* 0x00000007ff002219 */ /* 0x080fe4000001160a */
[----:B------:R-:W-:Y:S02]  /*47f0*/  SHF.R.U32.HI R10, RZ, R18, R15 ;  /* 0x00000012ff0a7219 */ /* 0x000fe4000001160f */
[----:B------:R-:W-:Y:S01]  /*4800*/  @P2 SHF.R.U32.HI R11, RZ, R7, R2 ;  /* 0x00000007ff0b2219 */ /* 0x000fe20000011602 */
[----:B------:R-:W-:Y:S01]  /*4810*/  IMAD R0, R40, R0, RZ ;  /* 0x0000000028007224 */ /* 0x000fe200078e02ff */
[----:B------:R-:W-:Y:S02]  /*4820*/  SEL R10, R12, R10, !P0 ;  /* 0x0000000a0c0a7207 */ /* 0x000fe40004000000 */
[----:B------:R-:W-:Y:S01]  /*4830*/  SEL R2, R13, R14, !P4 ;  /* 0x0000000e0d027207 */ /* 0x000fe20006000000 */
[----:B------:R-:W-:Y:S01]  /*4840*/  IMAD R14, R40, R11, RZ ;  /* 0x0000000b280e7224 */ /* 0x000fe200078e02ff */
[C---:B------:R-:W-:Y:S01]  /*4850*/  ISETP.GE.AND P0, PT, R10.reuse, R0, PT ;  /* 0x000000000a00720c */ /* 0x040fe20003f06270 */
[----:B------:R-:W-:Y:S03]  /*4860*/  IMAD.HI.U32 R0, R10, R6, RZ ;  /* 0x000000060a007227 */ /* 0x000fe600078e00ff */
[----:B------:R-:W-:Y:S02]  /*4870*/  ISETP.GE.OR P0, PT, R2, R14, P0 ;  /* 0x0000000e0200720c */ /* 0x000fe40000706670 */
[-C--:B------:R-:W-:Y:S04]  /*4880*/  SHF.R.U32.HI R0, RZ, R7.reuse, R0 ;  /* 0x00000007ff007219 */ /* 0x080fe80000011600 */
[----:B------:R-:W-:Y:S05]  /*4890*/  SEL R15, R10, R0, !P2 ;  /* 0x000000000a0f7207 */ /* 0x000fea0005000000 */
[----:B------:R-:W-:Y:S02]  /*48a0*/  IMAD.MOV R14, RZ, RZ, -R15 ;  /* 0x000000ffff0e7224 */ /* 0x000fe400078e0a0f */
[----:B------:R-:W-:Y:S04]  /*48b0*/  @!P0 IMAD.HI.U32 R0, R2, R6, RZ ;  /* 0x0000000602008227 */ /* 0x000fe800078e00ff */
[----:B------:R-:W-:Y:S01]  /*48c0*/  IMAD R14, R40, R14, R10 ;  /* 0x0000000e280e7224 */ /* 0x000fe200078e020a */
[----:B------:R-:W-:Y:S04]  /*48d0*/  @!P0 SHF.R.U32.HI R0, RZ, R7, R0 ;  /* 0x00000007ff008219 */ /* 0x000fe80000011600 */
[----:B------:R-:W-:Y:S04]  /*48e0*/  @!P0 SEL R0, R2, R0, !P2 ;  /* 0x0000000002008207 */ /* 0x000fe80005000000 */
[----:B------:R-:W-:Y:S01]  /*48f0*/  @!P0 IADD3 R15, PT, PT, R15, -R0, RZ ;  /* 0x800000000f0f8210 */ /* 0x000fe20007ffe0ff */
[----:B------:R-:W-:Y:S01]  /*4900*/  @!P0 IMAD R0, R11, R14, R0 ;  /* 0x0000000e0b008224 */ /* 0x000fe200078e0200 */
[----:B------:R-:W-:Y:S01]  /*4910*/  IADD3 R11, PT, PT, -R10, RZ, RZ ;  /* 0x000000ff0a0b7210 */ /* 0x000fe20007ffe1ff */
[--C-:B------:R-:W-:Y:S02]  /*4920*/  IMAD.MOV R14, RZ, RZ, -R2.reuse ;  /* 0x000000ffff0e7224 */ /* 0x100fe400078e0a02 */
[----:B------:R-:W-:Y:S02]  /*4930*/  @!P0 IMAD R10, R15, R40, R2 ;  /* 0x000000280f0a8224 */ /* 0x000fe400078e0202 */
[----:B------:R-:W-:Y:S02]  /*4940*/  @!P0 IMAD.MOV.U32 R2, RZ, RZ, R0 ;  /* 0x000000ffff028224 */ /* 0x000fe400078e0000 */
[----:B------:R-:W-:Y:S02]  /*4950*/  IMAD R13, R5, R14, R13 ;  /* 0x0000000e050d7224 */ /* 0x000fe400078e020d */
[----:B------:R-:W-:Y:S02]  /*4960*/  IMAD R12, R8, R11, R12 ;  /* 0x0000000b080c7224 */ /* 0x000fe400078e020c */
[----:B------:R-:W-:Y:S02]  /*4970*/  IMAD R13, R2, R5, R13 ;  /* 0x00000005020d7224 */ /* 0x000fe400078e020d */
[----:B------:R-:W-:Y:S02]  /*4980*/  IMAD R12, R10, R8, R12 ;  /* 0x000000080a0c7224 */ /* 0x000fe400078e020c */
.L_x_91:
[----:B------:R-:W-:Y:S05]  /*4990*/  BRA.U UP1, `(.L_x_92) ;  /* 0x0000000101107547 */ /* 0x000fea000b800000 */
[----:B------:R-:W-:Y:S04]  /*49a0*/  MOV R2, UR13 ;  /* 0x0000000d00027c02 */ /* 0x000fe80008000f00 */
[----:B------:R-:W-:Y:S04]  /*49b0*/  SHF.L.U32 R2, R2, 0x1f, RZ ;  /* 0x0000001f02027819 */ /* 0x000fe800000006ff */
[----:B------:R-:W1:Y:S02]  /*49c0*/  SYNCS.PHASECHK.TRANS64.TRYWAIT P0, [UR6+0xc8], R2 ;  /* 0x0000c802ff0075a7 */ /* 0x000e640008001106 */
[----:B-1----:R-:W-:Y:S05]  /*49d0*/  @!P0 BRA `(.L_x_93) ;  /* 0x0000005800f88947 */ /* 0x002fea0003800000 */
.L_x_92:
[----:B------:R-:W-:Y:S02]  /*49e0*/  R2UR UR42, R4 ;  /* 0x00000000042a72ca */ /* 0x000fe400000e0000 */
[----:B------:R-:W-:Y:S02]  /*49f0*/  R2UR UR43, R3 ;  /* 0x00000000032b72ca */ /* 0x000fe400000e0000 */
[----:B------:R-:W-:Y:S02]  /*4a00*/  ISETP.NE.U32.AND P2, PT, RZ, UR4, PT ;  /* 0x00000004ff007c0c */ /* 0x000fe4000bf45070 */
[----:B------:R-:W-:Y:S02]  /*4a10*/  SHF.L.U32 R32, R29, 0x1f, RZ ;  /* 0x0000001f1d207819 */ /* 0x000fe400000006ff */
[----:B------:R-:W-:Y:S05]  /*4a20*/  ISETP.NE.AND.EX P2, PT, RZ, UR5, PT, P2 ;  /* 0x00000005ff007c0c */ /* 0x000fea000bf45320 */
[----:B------:R-:W-:Y:S02]  /*4a30*/  USHF.L.U32 UR42, UR42, 0x8, URZ ;  /* 0x000000082a2a7899 */ /* 0x000fe400080006ff */
[----:B------:R-:W-:Y:S01]  /*4a40*/  USHF.L.U32 UR43, UR43, 0x6, URZ ;  /* 0x000000062b2b7899 */ /* 0x000fe200080006ff */
[----:B------:R-:W-:Y:S11]  /*4a50*/  BRA.U !UP4, `(.L_x_94) ;  /* 0x000000010c347547 */ /* 0x000ff6000b800000 */
[----:B------:R-:W-:Y:S01]  /*4a60*/  UPLOP3.LUT UP0, UPT, UPT, UPT, UP3, 0x80, 0x8 ;  /* 0x000000000008789c */ /* 0x000fe20003f0f030 */
[----:B-1----:R-:W-:Y:S02]  /*4a70*/  HFMA2 R0, -RZ, RZ, 0, 5.9604644775390625e-08 ;  /* 0x00000001ff007431 */ /* 0x002fe400000001ff */
[----:B------:R-:W-:Y:S03]  /*4a80*/  IMAD.MOV.U32 R98, RZ, RZ, 0x1 ;  /* 0x00000001ff627424 */ /* 0x000fe600078e00ff */
[----:B------:R-:W-:Y:S05]  /*4a90*/  PLOP3.LUT P0, PT, PT, PT, UP0, 0x80, 0x8 ;  /* 0x000000000008781c */ /* 0x000fea0003f0f008 */
[----:B------:R-:W1:Y:S01]  /*4aa0*/  @UP0 LDCU.64 UR10, c[0x0][0x888] ;  /* 0x00011100ff0a07ac */ /* 0x000e620008000a00 */
[----:B------:R-:W-:Y:S07]  /*4ab0*/  @UP0 UIMAD UR8, UR52, UR4, URZ ;  /* 0x00000004340802a4 */ /* 0x000fee000f8e02ff */
[----:B------:R-:W-:Y:S01]  /*4ac0*/  @!P0 PRMT R98, R0, 0x7610, R98 ;  /* 0x0000761000628816 */ /* 0x000fe20000000062 */
[----:B-1----:R-:W-:Y:S03]  /*4ad0*/  @UP0 UIMAD.WIDE UR10, UR8, 0x4, UR10 ;  /* 0x00000004080a08a5 */ /* 0x002fe6000f8e020a */
[----:B------:R-:W1:Y:S03]  /*4ae0*/  @!UP0 LDCU UR8, c[0x0][0x880] ;  /* 0x00011000ff0887ac */ /* 0x000e660008000800 */
[----:B------:R-:W-:Y:S01]  /*4af0*/  IMAD.U32 R2, RZ, RZ, UR10 ;  /* 0x0000000aff027e24 */ /* 0x000fe2000f8e00ff */
[----:B------:R-:W-:Y:S05]  /*4b00*/  MOV R3, UR11 ;  /* 0x0000000b00037c02 */ /* 0x000fea0008000f00 */
[----:B-----5:R4:W5:Y:S02]  /*4b10*/  @P0 LDG.E R49, desc[UR50][R2.64] ;  /* 0x0000003202310981 */ /* 0x020964000c1e1900 */
[----:B-1--4-:R-:W-:Y:S07]  /*4b20*/  @!P0 IMAD.U32 R49, RZ, RZ, UR8 ;  /* 0x00000008ff318e24 */ /* 0x012fee000f8e00ff */
.L_x_94:
[----:B-----5:R-:W-:Y:S01]  /*4b30*/  @!P2 FSETP.EQ.AND P0, PT, R49, RZ, PT ;  /* 0x000000ff3100a20b */ /* 0x020fe20003f02000 */
[----:B------:R-:W-:Y:S01]  /*4b40*/  @!UPT UIADD3 URZ, UPT, UPT, URZ, URZ, URZ ;  /* 0x000000fffffff290 */ /* 0x000fe2000fffe0ff */
[----:B------:R-:W-:Y:S11]  /*4b50*/  @!P2 BRA `(.L_x_95) ;  /* 0x000000000014a947 */ /* 0x000ff60003800000 */
[----:B------:R-:W-:Y:S02]  /*4b60*/  LOP3.LUT P2, RZ, R98, 0xff, RZ, 0xc0, !PT ;  /* 0x000000ff62ff7812 */ /* 0x000fe4000784c0ff */
[----:B------:R-:W-:Y:S04]  /*4b70*/  PLOP3.LUT P0, PT, PT, PT, UP0, 0x80, 0x8 ;  /* 0x000000000008781c */ /* 0x000fe80003f0f008 */
[----:B------:R-:W-:Y:S07]  /*4b80*/  PLOP3.LUT P0, PT, P0, PT, PT, 0x8, 0x80 ;  /* 0x000000000080781c */ /* 0x000fee000070e170 */
[----:B------:R-:W-:Y:S11]  /*4b90*/  @P2 FSETP.EQ.AND P0, PT, R49, RZ, PT ;  /* 0x000000ff3100220b */ /* 0x000ff60003f02000 */
[----:B------:R-:W-:Y:S02]  /*4ba0*/  @!UPT UIADD3 URZ, UPT, UPT, URZ, URZ, URZ ;  /* 0x000000fffffff290 */ /* 0x000fe4000fffe0ff */
.L_x_95:
[----:B------:R-:W4:Y:S01]  /*4bb0*/  SYNCS.PHASECHK.TRANS64.TRYWAIT P2, [UR6+0xa0], R32 ;  /* 0x0000a020ff0075a7 */ /* 0x000f220008041106 */
[----:B------:R-:W-:Y:S04]  /*4bc0*/  ELECT P4, URZ, PT ;  /* 0x0000000000ff782f */ /* 0x000fe80003880000 */
[----:B------:R-:W-:Y:S11]  /*4bd0*/  PLOP3.LUT P4, PT, P0, P4, PT, 0xf2, 0x2f ;  /* 0x00000000002f781c */ /* 0x000ff60000789e72 */
[----:B------:R-:W-:Y:S02]  /*4be0*/  @!UPT UIADD3 URZ, UPT, UPT, URZ, URZ, URZ ;  /* 0x000000fffffff290 */ /* 0x000fe4000fffe0ff */
[----:B--2---:R-:W-:Y:S05]  /*4bf0*/  @!P4 IADD3 R3, P0, PT, R30, 0x580, RZ ;  /* 0x000005801e03c810 */ /* 0x004fea0007f1e0ff */
[----:B-1----:R-:W-:Y:S01]  /*4c00*/  @!P4 IMAD.X R2, RZ, RZ, R31, P0 ;  /* 0x000000ffff02c224 */ /* 0x002fe200000e061f */
[----:B----4-:R-:W-:Y:S07]  /*4c10*/  @!P2 BRA `(.L_x_96) ;  /* 0x000000580080a947 */ /* 0x010fee0003800000 */
.L_x_195:
[----:B------:R-:W-:Y:S01]  /*4c20*/  @!P4 R2UR UR9, R3 ;  /* 0x000000000309c2ca */ /* 0x000fe200000e0000 */
[----:B------:R-:W-:Y:S01]  /*4c30*/  VOTEU.ALL UP1, P4 ;  /* 0x0000000000ff7886 */ /* 0x000fe20002020000 */
[----:B------:R-:W-:Y:S01]  /*4c40*/  @!P4 R2UR UR8, R2 ;  /* 0x000000000208c2ca */ /* 0x000fe200000e0000 */
[----:B------:R-:W-:Y:S01]  /*4c50*/  VOTEU.ALL UP2, P4 ;  /* 0x0000000000ff7886 */ /* 0x000fe20002040000 */
[----:B------:R-:W-:Y:S01]  /*4c60*/  UMOV UR16, 0x0 ;  /* 0x0000000000107882 */ /* 0x000fe20000000000 */
[----:B------:R-:W-:Y:S01]  /*4c70*/  UMOV UR17, 0x10000000 ;  /* 0x1000000000117882 */ /* 0x000fe20000000000 */
[----:B------:R-:W-:Y:S01]  /*4c80*/  @!UP1 UIADD3 UR40, UPT, UPT, UR6, 0x200, URZ ;  /* 0x0000020006289890 */ /* 0x000fe2000fffe0ff */
[----:B-1----:R-:W-:Y:S01]  /*4c90*/  @!P4 IMAD.MOV.U32 R0, RZ, RZ, 0x2000 ;  /* 0x00002000ff00c424 */ /* 0x002fe200078e00ff */
[----:B------:R-:W-:Y:S01]  /*4ca0*/  UMOV UR44, UR52 ;  /* 0x00000034002c7c82 */ /* 0x000fe20008000000 */
[----:B------:R-:W-:Y:S01]  /*4cb0*/  @!UP1 UIADD3 UR10, UPT, UPT, UR42, 0x80, URZ ;  /* 0x000000802a0a9890 */ /* 0x000fe2000fffe0ff */
[----:B------:R-:W-:Y:S01]  /*4cc0*/  UMOV UR11, UR43 ;  /* 0x0000002b000b7c82 */ /* 0x000fe20008000000 */
[----:B------:R-:W-:Y:S02]  /*4cd0*/  UMOV UR12, UR52 ;  /* 0x00000034000c7c82 */ /* 0x000fe40008000000 */
[----:B------:R-:W-:Y:S01]  /*4ce0*/  IMAD.U32 R2, RZ, RZ, UR9 ;  /* 0x00000009ff027e24 */ /* 0x000fe2000f8e00ff */
[----:B------:R-:W-:Y:S01]  /*4cf0*/  UMOV UR9, UR41 ;  /* 0x0000002900097c82 */ /* 0x000fe20008000000 */
[----:B------:R-:W-:Y:S01]  /*4d00*/  IMAD.U32 R3, RZ, RZ, UR8 ;  /* 0x00000008ff037e24 */ /* 0x000fe2000f8e00ff */
[----:B------:R-:W-:Y:S02]  /*4d10*/  @!UP1 UIADD3 UR8, UPT, UPT, UR6, 0x1200, URZ ;  /* 0x0000120006089890 */ /* 0x000fe4000fffe0ff */
[----:B------:R-:W-:Y:S01]  /*4d20*/  @!P4 R2UR UR18, R2 ;  /* 0x000000000212c2ca */ /* 0x000fe200000e0000 */
[----:B------:R-:W-:Y:S01]  /*4d30*/  VOTEU.ALL UP1, P4 ;  /* 0x0000000000ff7886 */ /* 0x000fe20002020000 */
[----:B------:R-:W-:Y:S01]  /*4d40*/  @!P4 R2UR UR19, R3 ;  /* 0x000000000313c2ca */ /* 0x000fe200000e0000 */
[----:B------:R-:W-:Y:S01]  /*4d50*/  UPRMT UR14, UR46, 0x654, UR41 ;  /* 0x000006542e0e7896 */ /* 0x000fe20008000029 */
[----:B------:R-:W-:Y:S05]  /*4d60*/  @!P4 IADD3 R3, P0, PT, R30, 0x580, RZ ;  /* 0x000005801e03c810 */ /* 0x000fea0007f1e0ff */
[----:B------:R-:W-:Y:S06]  /*4d70*/  @!P4 IMAD.X R2, RZ, RZ, R31, P0 ;  /* 0x000000ffff02c224 */ /* 0x000fec00000e061f */
[----:B------:R1:W-:Y:S01]  /*4d80*/  @!UP2 UTMALDG.3D [UR40], [UR18], desc[UR16] ;  /* 0x000010281200a5b4 */ /* 0x0003e20008011000 */
[----:B------:R1:W-:Y:S01]  /*4d90*/  @!UP1 UTMALDG.3D [UR8], [UR18], desc[UR16] ;  /* 0x00001008120095b4 */ /* 0x0003e20008011000 */
[----:B------:R1:W-:Y:S01]  /*4da0*/  @!P4 SYNCS.ARRIVE.TRANS64.RED.A0TR RZ, [UR6+0x80], R0 ;  /* 0x00008000ffffc9a7 */ /* 0x0003e20008300406 */
[----:B------:R-:W-:Y:S01]  /*4db0*/  SYNCS.ARRIVE.TRANS64.RED.A1T0 RZ, [UR14], RZ ;  /* 0x000000ffffff79a7 */ /* 0x000fe2000810040e */
[----:B------:R-:W2:Y:S02]  /*4dc0*/  SYNCS.PHASECHK.TRANS64.TRYWAIT P2, [UR6+0xa8], R32 ;  /* 0x0000a820ff0075a7 */ /* 0x000ea40008041106 */
[----:B-12---:R-:W-:Y:S05]  /*4dd0*/  @!P2 BRA `(.L_x_97) ;  /* 0x000000580028a947 */ /* 0x006fea0003800000 */
.L_x_197:
        /* <DEDUP_REMOVED lines=8> */
[----:B------:R-:W-:Y:S01]  /*4e60*/  @!UP1 UIADD3 UR32, UPT, UPT, UR6, 0x2200, URZ ;  /* 0x0000220006209890 */ /* 0x000fe2000fffe0ff */
[----:B------:R-:W-:Y:S01]  /*4e70*/  UMOV UR35, UR43 ;  /* 0x0000002b00237c82 */ /* 0x000fe20008000000 */
[----:B------:R-:W-:Y:S01]  /*4e80*/  UMOV UR36, UR52 ;  /* 0x0000003400247c82 */ /* 0x000fe20008000000 */
[----:B------:R-:W-:Y:S02]  /*4e90*/  @!UP1 UIADD3 UR10, UPT, UPT, UR42, 0xa0, URZ ;  /* 0x000000a02a0a9890 */ /* 0x000fe4000fffe0ff */
[----:B------:R-:W-:Y:S01]  /*4ea0*/  IMAD.U32 R2, RZ, RZ, UR9 ;  /* 0x00000009ff027e24 */ /* 0x000fe2000f8e00ff */
[----:B------:R-:W-:Y:S01]  /*4eb0*/  UMOV UR9, UR33 ;  /* 0x0000002100097c82 */ /* 0x000fe20008000000 */
[----:B------:R-:W-:Y:S01]  /*4ec0*/  IMAD.U32 R3, RZ, RZ, UR8 ;  /* 0x00000008ff037e24 */ /* 0x000fe2000f8e00ff */
[----:B------:R-:W-:Y:S02]  /*4ed0*/  @!UP1 UIADD3 UR8, UPT, UPT, UR6, 0x3200, URZ ;  /* 0x0000320006089890 */ /* 0x000fe4000fffe0ff */
[----:B------:R-:W-:Y:S01]  /*4ee0*/  @!P4 R2UR UR18, R2 ;  /* 0x000000000212c2ca */ /* 0x000fe200000e0000 */
[----:B------:R-:W-:Y:S01]  /*4ef0*/  VOTEU.ALL UP1, P4 ;  /* 0x0000000000ff7886 */ /* 0x000fe20002020000 */
[----:B------:R-:W-:Y:S01]  /*4f00*/  @!P4 R2UR UR19, R3 ;  /* 0x000000000313c2ca */ /* 0x000fe200000e0000 */
[----:B------:R-:W-:Y:S01]  /*4f10*/  UMOV UR11, UR43 ;  /* 0x0000002b000b7c82 */ /* 0x000fe20008000000 */
[----:B------:R-:W-:Y:S01]  /*4f20*/  UMOV UR12, UR52 ;  /* 0x00000034000c7c82 */ /* 0x000fe20008000000 */
[----:B------:R-:W-:Y:S01]  /*4f30*/  UPRMT UR14, UR46, 0x654, UR33 ;  /* 0x000006542e0e7896 */ /* 0x000fe20008000021 */
[----:B------:R-:W-:Y:S05]  /*4f40*/  @!P4 IADD3 R3, P0, PT, R30, 0x580, RZ ;  /* 0x000005801e03c810 */ /* 0x000fea0007f1e0ff */
[----:B------:R-:W-:Y:S04]  /*4f50*/  @!P4 IMAD.X R2, RZ, RZ, R31, P0 ;  /* 0x000000ffff02c224 */ /* 0x000fe800000e061f */
[----:B------:R1:W-:Y:S01]  /*4f60*/  @!UP2 UTMALDG.3D [UR32], [UR18], desc[UR16] ;  /* 0x000010201200a5b4 */ /* 0x0003e20008011000 */
[----:B------:R1:W-:Y:S01]  /*4f70*/  @!UP1 UTMALDG.3D [UR8], [UR18], desc[UR16] ;  /* 0x00001008120095b4 */ /* 0x0003e20008011000 */
[----:B------:R1:W-:Y:S01]  /*4f80*/  @!P4 SYNCS.ARRIVE.TRANS64.RED.A0TR RZ, [UR6+0x88], R0 ;  /* 0x00008800ffffc9a7 */ /* 0x0003e20008300406 */
[----:B------:R-:W-:Y:S01]  /*4f90*/  SYNCS.ARRIVE.TRANS64.RED.A1T0 RZ, [UR14], RZ ;  /* 0x000000ffffff79a7 */ /* 0x000fe2000810040e */
[----:B------:R-:W2:Y:S02]  /*4fa0*/  SYNCS.PHASECHK.TRANS64.TRYWAIT P2, [UR6+0xb0], R32 ;  /* 0x0000b020ff0075a7 */ /* 0x000ea40008041106 */
[----:B-12---:R-:W-:Y:S05]  /*4fb0*/  @!P2 BRA `(.L_x_98) ;  /* 0x0000005400c8a947 */ /* 0x006fea0003800000 */
.L_x_199:
[----:B------:R-:W2:Y:S01]  /*4fc0*/  LDC.64 R14, c[0x0][0xb10] ;  /* 0x0002c400ff0e7b82 */ /* 0x000ea20000000a00 */
[----:B------:R-:W-:Y:S01]  /*4fd0*/  @!P4 R2UR UR9, R3 ;  /* 0x000000000309c2ca */ /* 0x000fe200000e0000 */
[----:B------:R-:W-:Y:S01]  /*4fe0*/  VOTEU.ALL UP1, P4 ;  /* 0x0000000000ff7886 */ /* 0x000fe20002020000 */
[----:B------:R-:W-:Y:S01]  /*4ff0*/  @!P4 R2UR UR8, R2 ;  /* 0x000000000208c2ca */ /* 0x000fe200000e0000 */
[----:B------:R-:W-:Y:S01]  /*5000*/  VOTEU.ALL UP2, P4 ;  /* 0x0000000000ff7886 */ /* 0x000fe20002040000 */
[----:B------:R-:W-:Y:S03]  /*5010*/  UMOV UR16, 0x0 ;  /* 0x0000000000107882 */ /* 0x000fe60000000000 */
[----:B------:R-:W4:Y:S01]  /*5020*/  LDC.64 R10, c[0x0][0xb18] ;  /* 0x0002c600ff0a7b82 */ /* 0x000f220000000a00 */
[----:B------:R-:W-:Y:S01]  /*5030*/  @!UP1 UIADD3 UR26, UPT, UPT, UR42, 0x40, URZ ;  /* 0x000000402a1a9890 */ /* 0x000fe2000fffe0ff */
[----:B-1----:R-:W-:Y:S01]  /*5040*/  @!P4 IMAD.MOV.U32 R0, RZ, RZ, 0x2000 ;  /* 0x00002000ff00c424 */ /* 0x002fe200078e00ff */
[----:B------:R-:W-:Y:S01]  /*5050*/  @!UP1 UIADD3 UR24, UPT, UPT, UR6, 0x4200, URZ ;  /* 0x0000420006189890 */ /* 0x000fe2000fffe0ff */
[----:B------:R-:W-:Y:S01]  /*5060*/  @P3 SHF.R.U32.HI R26, RZ, 0x10, R21 ;  /* 0x00000010ff1a3819 */ /* 0x000fe20000011615 */
[----:B------:R-:W-:Y:S01]  /*5070*/  UMOV UR17, 0x10000000 ;  /* 0x1000000000117882 */ /* 0x000fe20000000000 */
[----:B------:R-:W-:Y:S01]  /*5080*/  UMOV UR27, UR43 ;  /* 0x0000002b001b7c82 */ /* 0x000fe20008000000 */
[----:B------:R-:W-:Y:S01]  /*5090*/  UMOV UR28, UR52 ;  /* 0x00000034001c7c82 */ /* 0x000fe20008000000 */
[----:B------:R-:W-:Y:S01]  /*50a0*/  IMAD.U32 R2, RZ, RZ, UR9 ;  /* 0x00000009ff027e24 */ /* 0x000fe2000f8e00ff */
[----:B------:R-:W-:Y:S01]  /*50b0*/  @!UP1 UIADD3 UR10, UPT, UPT, UR42, 0xc0, URZ ;  /* 0x000000c02a0a9890 */ /* 0x000fe2000fffe0ff */
[----:B------:R-:W-:Y:S01]  /*50c0*/  IMAD.U32 R3, RZ, RZ, UR8 ;  /* 0x00000008ff037e24 */ /* 0x000fe2000f8e00ff */
[----:B------:R-:W-:Y:S01]  /*50d0*/  @!UP1 UIADD3 UR8, UPT, UPT, UR6, 0x5200, URZ ;  /* 0x0000520006089890 */ /* 0x000fe2000fffe0ff */
[----:B------:R-:W-:Y:S01]  /*50e0*/  VIADD R28, R28, 0x1 ;  /* 0x000000011c1c7836 */ /* 0x000fe20000000000 */
[----:B------:R-:W-:Y:S01]  /*50f0*/  @!P4 R2UR UR18, R2 ;  /* 0x000000000212c2ca */ /* 0x000fe200000e0000 */
[----:B------:R-:W-:Y:S01]  /*5100*/  VOTEU.ALL UP1, P4 ;  /* 0x0000000000ff7886 */ /* 0x000fe20002020000 */
[----:B------:R-:W1:Y:S01]  /*5110*/  @!P1 LDC R2, c[0x0][0xb0c] ;  /* 0x0002c300ff029b82 */ /* 0x000e620000000800 */
[----:B------:R-:W-:Y:S01]  /*5120*/  @!P4 R2UR UR19, R3 ;  /* 0x000000000313c2ca */ /* 0x000fe200000e0000 */
[----:B------:R-:W-:Y:S01]  /*5130*/  UMOV UR9, UR25 ;  /* 0x0000001900097c82 */ /* 0x000fe20008000000 */
[----:B------:R-:W-:Y:S01]  /*5140*/  UMOV UR11, UR43 ;  /* 0x0000002b000b7c82 */ /* 0x000fe20008000000 */
[----:B------:R-:W-:Y:S01]  /*5150*/  UMOV UR12, UR52 ;  /* 0x00000034000c7c82 */ /* 0x000fe20008000000 */
[----:B------:R-:W-:Y:S09]  /*5160*/  UPRMT UR14, UR46, 0x654, UR25 ;  /* 0x000006542e0e7896 */ /* 0x000ff20008000019 */
[----:B------:R1:W-:Y:S01]  /*5170*/  @!UP2 UTMALDG.3D [UR24], [UR18], desc[UR16] ;  /* 0x000010181200a5b4 */ /* 0x0003e20008011000 */
[----:B------:R1:W-:Y:S01]  /*5180*/  @!UP1 UTMALDG.3D [UR8], [UR18], desc[UR16] ;  /* 0x00001008120095b4 */ /* 0x0003e20008011000 */
[----:B------:R5:W-:Y:S01]  /*5190*/  @!P4 SYNCS.ARRIVE.TRANS64.RED.A0TR RZ, [UR6+0x90], R0 ;  /* 0x00009000ffffc9a7 */ /* 0x000be20008300406 */
[C---:B--2---:R-:W-:Y:S01]  /*51a0*/  @!P1 IMAD.HI.U32 R3, R13.reuse, R14, RZ ;  /* 0x0000000e0d039227 */ /* 0x044fe200078e00ff */
[----:B----4-:R-:W-:Y:S02]  /*51b0*/  @!P1 ISETP.NE.AND P0, PT, R10, 0x1, PT ;  /* 0x000000010a00980c */ /* 0x010fe40003f05270 */
[----:B-1----:R-:W-:Y:S01]  /*51c0*/  @!P1 ISETP.NE.AND P2, PT, R2, 0x1, PT ;  /* 0x000000010200980c */ /* 0x002fe20003f45270 */
[C---:B------:R-:W-:Y:S01]  /*51d0*/  @!P1 IMAD.HI.U32 R4, R12.reuse, R11, RZ ;  /* 0x0000000b0c049227 */ /* 0x040fe200078e00ff */
[----:B------:R-:W-:Y:S04]  /*51e0*/  @!P1 SHF.R.U32.HI R3, RZ, R15, R3 ;  /* 0x0000000fff039219 */ /* 0x000fe80000011603 */
[----:B------:R-:W-:Y:S01]  /*51f0*/  @!P1 SEL R3, R13, R3, !P2 ;  /* 0x000000030d039207 */ /* 0x000fe20005000000 */
[----:B------:R-:W-:Y:S01]  /*5200*/  SYNCS.ARRIVE.TRANS64.RED.A1T0 RZ, [UR14], RZ ;  /* 0x000000ffffff79a7 */ /* 0x000fe2000810040e */
[----:B------:R-:W1:Y:S01]  /*5210*/  SYNCS.PHASECHK.TRANS64.TRYWAIT P5, [UR6+0xb8], R32 ;  /* 0x0000b820ff0075a7 */ /* 0x000e6200080a1106 */
[----:B-----5:R-:W2:Y:S02]  /*5220*/  @!P1 LDC R0, c[0x0][0xb20] ;  /* 0x0002c800ff009b82 */ /* 0x020ea40000000800 */
[----:B--2---:R-:W-:Y:S04]  /*5230*/  @!P1 SHF.R.U32.HI R0, RZ, R0, R4 ;  /* 0x00000000ff009219 */ /* 0x004fe80000011604 */
[----:B------:R-:W-:Y:S05]  /*5240*/  @!P1 SEL R4, R12, R0, !P0 ;  /* 0x000000000c049207 */ /* 0x000fea0004000000 */
[----:B------:R-:W-:Y:S02]  /*5250*/  @!P1 IMAD.IADD R0, R4, 0x1, -R3 ;  /* 0x0000000104009824 */ /* 0x000fe400078e0a03 */
[----:B------:R-:W-:Y:S02]  /*5260*/  @!P1 IMAD.IADD R3, R3, 0x1, -R4 ;  /* 0x0000000103039824 */ /* 0x000fe400078e0a04 */
[----:B------:R-:W-:Y:S02]  /*5270*/  @!P1 IMAD R13, R0, R2, R13 ;  /* 0x00000002000d9224 */ /* 0x000fe400078e020d */
[----:B------:R-:W-:Y:S01]  /*5280*/  @!P1 IMAD R12, R3, R10, R12 ;  /* 0x0000000a030c9224 */ /* 0x000fe200078e020c */
[----:B-1----:R-:W-:Y:S06]  /*5290*/  @!P5 BRA `(.L_x_99) ;  /* 0x000000540028d947 */ /* 0x002fec0003800000 */
.L_x_201:
[----:B------:R-:W-:Y:S01]  /*52a0*/  @!P4 IADD3 R2, P0, PT, R30, 0x580, RZ ;  /* 0x000005801e02c810 */ /* 0x000fe20007f1e0ff */
[----:B------:R-:W-:Y:S01]  /*52b0*/  VOTEU.ALL UP1, P4 ;  /* 0x0000000000ff7886 */ /* 0x000fe20002020000 */
[----:B------:R-:W-:Y:S01]  /*52c0*/  VOTEU.ALL UP2, P4 ;  /* 0x0000000000ff7886 */ /* 0x000fe20002040000 */
[----:B------:R-:W-:Y:S01]  /*52d0*/  UMOV UR14, 0x0 ;  /* 0x00000000000e7882 */ /* 0x000fe20000000000 */
[----:B------:R-:W-:Y:S01]  /*52e0*/  @!P4 R2UR UR9, R2 ;  /* 0x000000000209c2ca */ /* 0x000fe200000e0000 */
[----:B-1----:R-:W-:Y:S01]  /*52f0*/  @!P4 IMAD.X R0, RZ, RZ, R31, P0 ;  /* 0x000000ffff00c224 */ /* 0x002fe200000e061f */
[----:B------:R-:W-:Y:S01]  /*5300*/  @!UP1 UIADD3 UR17, UPT, UPT, UR6, 0x98, URZ ;  /* 0x0000009806119890 */ /* 0x000fe2000fffe0ff */
[----:B------:R-:W-:Y:S01]  /*5310*/  ISETP.NE.AND P0, PT, R28, 0x2, PT ;  /* 0x000000021c00780c */ /* 0x000fe20003f05270 */
[----:B------:R-:W-:Y:S01]  /*5320*/  @!UP1 UIADD3 UR18, UPT, UPT, UR42, 0x60, URZ ;  /* 0x000000602a129890 */ /* 0x000fe2000fffe0ff */
[----:B------:R-:W-:Y:S01]  /*5330*/  LOP3.LUT R29, R29, 0x1, RZ, 0x3c, !PT ;  /* 0x000000011d1d7812 */ /* 0x000fe200078e3cff */
[----:B------:R-:W-:Y:S01]  /*5340*/  @!UP1 UIADD3 UR16, UPT, UPT, UR6, 0x6200, URZ ;  /* 0x0000620006109890 */ /* 0x000fe2000fffe0ff */
[----:B------:R-:W-:Y:S01]  /*5350*/  @!P4 R2UR UR8, R0 ;  /* 0x000000000008c2ca */ /* 0x000fe200000e0000 */
[----:B------:R-:W-:Y:S01]  /*5360*/  UMOV UR15, 0x10000000 ;  /* 0x10000000000f7882 */ /* 0x000fe20000000000 */
[----:B------:R-:W-:Y:S01]  /*5370*/  UMOV UR19, UR43 ;  /* 0x0000002b00137c82 */ /* 0x000fe20008000000 */
[----:B------:R-:W-:Y:S01]  /*5380*/  UMOV UR20, UR52 ;  /* 0x0000003400147c82 */ /* 0x000fe20008000000 */
[----:B------:R-:W-:Y:S01]  /*5390*/  @!UP1 UIADD3 UR10, UPT, UPT, UR42, 0xe0, URZ ;  /* 0x000000e02a0a9890 */ /* 0x000fe2000fffe0ff */
[----:B------:R-:W-:Y:S01]  /*53a0*/  SEL R0, RZ, 0x1, P0 ;  /* 0x00000001ff007807 */ /* 0x000fe20000000000 */
[----:B------:R-:W-:Y:S01]  /*53b0*/  IMAD.U32 R2, RZ, RZ, UR9 ;  /* 0x00000009ff027e24 */ /* 0x000fe2000f8e00ff */
[----:B------:R-:W-:Y:S01]  /*53c0*/  UMOV UR11, UR43 ;  /* 0x0000002b000b7c82 */ /* 0x000fe20008000000 */
[----:B------:R-:W-:Y:S01]  /*53d0*/  UMOV UR12, UR52 ;  /* 0x00000034000c7c82 */ /* 0x000fe20008000000 */
[----:B------:R-:W-:Y:S01]  /*53e0*/  UMOV UR9, UR17 ;  /* 0x0000001100097c82 */ /* 0x000fe20008000000 */
[----:B------:R-:W-:Y:S01]  /*53f0*/  @P3 R2UR UR52, R26 ;  /* 0x000000001a3432ca */ /* 0x000fe200000e0000 */
[----:B------:R-:W-:Y:S01]  /*5400*/  IMAD.IADD R4, R12, 0x1, R96 ;  /* 0x000000010c047824 */ /* 0x000fe200078e0260 */
[----:B------:R-:W-:Y:S01]  /*5410*/  @!P4 R2UR UR22, R2 ;  /* 0x000000000216c2ca */ /* 0x000fe200000e0000 */
[----:B------:R-:W-:Y:S01]  /*5420*/  IMAD.U32 R3, RZ, RZ, UR8 ;  /* 0x00000008ff037e24 */ /* 0x000fe2000f8e00ff */
[----:B------:R-:W-:Y:S01]  /*5430*/  @!UP1 UIADD3 UR8, UPT, UPT, UR6, 0x7200, URZ ;  /* 0x0000720006089890 */ /* 0x000fe2000fffe0ff */
[----:B------:R-:W-:Y:S01]  /*5440*/  LOP3.LUT R27, R27, R0, RZ, 0x3c, !PT ;  /* 0x000000001b1b7212 */ /* 0x000fe200078e3cff */
[----:B------:R-:W-:Y:S01]  /*5450*/  VOTEU.ALL UP1, P4 ;  /* 0x0000000000ff7886 */ /* 0x000fe20002020000 */
[----:B------:R-:W-:Y:S02]  /*5460*/  SEL R28, R28, RZ, P0 ;  /* 0x000000ff1c1c7207 */ /* 0x000fe40000000000 */
[----:B------:R-:W-:Y:S01]  /*5470*/  @!P4 R2UR UR23, R3 ;  /* 0x000000000317c2ca */ /* 0x000fe200000e0000 */
[----:B------:R-:W-:Y:S11]  /*5480*/  IMAD.IADD R3, R13, 0x1, R97 ;  /* 0x000000010d037824 */ /* 0x000ff600078e0261 */
[----:B------:R-:W-:Y:S01]  /*5490*/  @!UPT UIADD3 URZ, UPT, UPT, URZ, URZ, URZ ;  /* 0x000000fffffff290 */ /* 0x000fe2000fffe0ff */
[----:B------:R4:W-:Y:S01]  /*54a0*/  @!UP2 UTMALDG.3D [UR16], [UR22], desc[UR14] ;  /* 0x00000e101600a5b4 */ /* 0x0009e20008011000 */
[----:B------:R4:W-:Y:S01]  /*54b0*/  @!UP1 UTMALDG.3D [UR8], [UR22], desc[UR14] ;  /* 0x00000e08160095b4 */ /* 0x0009e20008011000 */
[----:B------:R4:W-:Y:S01]  /*54c0*/  @!P4 SYNCS.ARRIVE.TRANS64.RED.A0TR RZ, [UR6+0x98], R25 ;  /* 0x00009819ffffc9a7 */ /* 0x0009e20008300406 */
[----:B------:R-:W-:Y:S01]  /*54d0*/  UPLOP3.LUT UP1, UPT, UPT, UPT, UPT, 0x80, 0x8 ;  /* 0x000000000008789c */ /* 0x000fe20003f2f070 */
[----:B------:R-:W-:Y:S01]  /*54e0*/  SYNCS.ARRIVE.TRANS64.RED.A1T0 RZ, [UR7], RZ ;  /* 0x000000ffffff79a7 */ /* 0x000fe20008100407 */
[----:B------:R-:W-:Y:S09]  /*54f0*/  @P3 BRA `(.L_x_100) ;  /* 0xfffffff0002c3947 */ /* 0x000ff2000383ffff */
[----:B------:R-:W-:-:S04]  /*5500*/  SHF.L.U32 R2, R29, 0x1f, RZ ;  /* 0x0000001f1d027819 */ /* 0x000fc800000006ff */
[----:B------:R-:W1:Y:S02]  /*5510*/  SYNCS.PHASECHK.TRANS64.TRYWAIT P0, [UR6+0xa0], R2 ;  /* 0x0000a002ff0075a7 */ /* 0x000e640008001106 */
[----:B-1----:R-:W-:Y:S05]  /*5520*/  @!P0 BRA `(.L_x_101) ;  /* 0x00000050009c8947 */ /* 0x002fea0003800000 */
.L_x_203:
[----:B------:R-:W2:Y:S02]  /*5530*/  SYNCS.PHASECHK.TRANS64.TRYWAIT P0, [UR6+0xa8], R2 ;  /* 0x0000a802ff0075a7 */ /* 0x000ea40008001106 */
[----:B--2---:R-:W-:Y:S05]  /*5540*/  @!P0 BRA `(.L_x_102) ;  /* 0x0000005000ac8947 */ /* 0x004fea0003800000 */
.L_x_205:
[----:B------:R-:W2:Y:S02]  /*5550*/  SYNCS.PHASECHK.TRANS64.TRYWAIT P0, [UR6+0xb0], R2 ;  /* 0x0000b002ff0075a7 */ /* 0x000ea40008001106 */
[----:B--2---:R-:W-:Y:S05]  /*5560*/  @!P0 BRA `(.L_x_103) ;  /* 0x0000005000bc8947 */ /* 0x004fea0003800000 */
.L_x_207:
[----:B-1----:R-:W-:-:S07]  /*5570*/  MOV R0, UR6 ;  /* 0x0000000600007c02 */ /* 0x002fce0008000f00 */
.L_x_104:
[----:B-1----:R-:W-:-:S04]  /*5580*/  SHF.L.U32 R2, R29, 0x1f, RZ ;  /* 0x0000001f1d027819 */ /* 0x002fc800000006ff */
[----:B------:R1:W2:Y:S03]  /*5590*/  SYNCS.PHASECHK.TRANS64.TRYWAIT P0, [R0+URZ+0xb8], R2 ;  /* 0x0000b802000075a7 */ /* 0x0002a600080011ff */
[----:B--2---:R-:W-:Y:S05]  /*55a0*/  @!P0 NANOSLEEP.SYNCS 0x989680 ;  /* 0x009896800000895d */ /* 0x004fea0003900000 */
[----:B------:R-:W2:Y:S02]  /*55b0*/  @!P0 SYNCS.PHASECHK.TRANS64 P0, [R0+URZ+0xb8], R2 ;  /* 0x0000b802000085a7 */ /* 0x000ea400080010ff */
[----:B--2-4-:R-:W-:Y:S05]  /*55c0*/  @P0 EXIT ;  /* 0x000000000000094d */ /* 0x014fea0003800000 */
[----:B------:R-:W-:Y:S05]  /*55d0*/  BRA `(.L_x_104) ;  /* 0xfffffffc00e87947 */ /* 0x000fea000383ffff */
.L_x_89:
[----:B------:R-:W-:-:S06]  /*55e0*/  UISETP.GE.AND UP1, UPT, UR10, 0x4, UPT ;  /* 0x000000040a00788c */ /* 0x000fcc000bf26270 */
[----:B------:R-:W-:-:S13]  /*55f0*/  PLOP3.LUT P0, PT, PT, PT, UP1, 0x80, 0x8 ;  /* 0x000000000008781c */ /* 0x000fda0003f0f018 */
[----:B------:R-:W-:Y:S05]  /*5600*/  @!P0 EXIT ;  /* 0x000000000000894d */ /* 0x000fea0003800000 */
[----:B------:R-:W-:Y:S01]  /*5610*/  BAR.SYNC.DEFER_BLOCKING 0x6, 0xa0 ;  /* 0x0182800000007b1d */ /* 0x000fe20000010000 */
[C---:B------:R-:W-:Y:S01]  /*5620*/  IMAD.SHL.U32 R6, R0.reuse, 0x20, RZ ;  /* 0x0000002000067824 */ /* 0x040fe200078e00ff */
[C---:B------:R-:W-:Y:S01]  /*5630*/  SHF.L.U32 R84, R0.reuse, 0x10, RZ ;  /* 0x0000001000547819 */ /* 0x040fe200000006ff */
[C---:B------:R-:W-:Y:S01]  /*5640*/  IMAD.SHL.U32 R108, R0.reuse, 0x4, RZ ;  /* 0x00000004006c7824 */ /* 0x040fe200078e00ff */
[----:B------:R-:W-:Y:S01]  /*5650*/  LOP3.LUT R112, R0, 0x2, RZ, 0xc0, !PT ;  /* 0x0000000200707812 */ /* 0x000fe200078ec0ff */
[C---:B------:R-:W-:Y:S01]  /*5660*/  IMAD.SHL.U32 R7, R99.reuse, 0x400, RZ ;  /* 0x0000040063077824 */ /* 0x040fe200078e00ff */
[----:B------:R-:W-:Y:S02]  /*5670*/  UMOV UR47, 0x400 ;  /* 0x00000400002f7882 */ /* 0x000fe40000000000 */
[----:B------:R-:W1:Y:S01]  /*5680*/  LDC R102, c[0x0][0x370] ;  /* 0x0000dc00ff667b82 */ /* 0x000e620000000800 */
[----:B------:R-:W-:Y:S01]  /*5690*/  ULEA UR47, UR46, UR47, 0x18 ;  /* 0x0000002f2e2f7291 */ /* 0x000fe2000f8ec0ff */
[C---:B------:R-:W-:Y:S01]  /*56a0*/  LOP3.LUT R9, R6.reuse, 0xc0, RZ, 0xc0, !PT ;  /* 0x000000c006097812 */ /* 0x040fe200078ec0ff */
[----:B------:R-:W-:Y:S01]  /*56b0*/  IMAD.SHL.U32 R8, R99, 0x200000, RZ ;  /* 0x0020000063087824 */ /* 0x000fe200078e00ff */
[----:B------:R-:W-:Y:S01]  /*56c0*/  LOP3.LUT R6, R6, 0xb20, RZ, 0xc0, !PT ;  /* 0x00000b2006067812 */ /* 0x000fe200078ec0ff */
[----:B------:R-:W-:Y:S01]  /*56d0*/  UIADD3 UR4, UPT, UPT, UR47, 0x200, URZ ;  /* 0x000002002f047890 */ /* 0x000fe2000fffe0ff */
[----:B------:R-:W-:Y:S01]  /*56e0*/  LOP3.LUT R108, R9, 0x18, R108, 0xf8, !PT ;  /* 0x00000018096c7812 */ /* 0x000fe200078ef86c */
[----:B------:R-:W-:Y:S01]  /*56f0*/  IMAD.SHL.U32 R46, R0, 0x2, RZ ;  /* 0x00000002002e7824 */ /* 0x000fe200078e00ff */
[----:B------:R-:W2:Y:S01]  /*5700*/  LDC R42, c[0x0][0xb0c] ;  /* 0x0002c300ff2a7b82 */ /* 0x000ea20000000800 */
[----:B------:R-:W-:Y:S01]  /*5710*/  LOP3.LUT R6, R6, 0x400, R7, 0xf8, !PT ;  /* 0x0000040006067812 */ /* 0x000fe200078ef807 */
[----:B------:R-:W-:Y:S01]  /*5720*/  HFMA2 R107, -RZ, RZ, 0, 5.9604644775390625e-08 ;  /* 0x00000001ff6b7431 */ /* 0x000fe200000001ff */
[----:B------:R-:W-:Y:S01]  /*5730*/  LOP3.LUT R8, R8, 0x200000, RZ, 0xc0, !PT ;  /* 0x0020000008087812 */ /* 0x000fe200078ec0ff */
[----:B------:R-:W-:Y:S01]  /*5740*/  IMAD.U32 R103, RZ, RZ, UR4 ;  /* 0x00000004ff677e24 */ /* 0x000fe2000f8e00ff */
[----:B------:R-:W-:Y:S01]  /*5750*/  LOP3.LUT R108, R6, R108, RZ, 0xfc, !PT ;  /* 0x0000006c066c7212 */ /* 0x000fe200078efcff */
[----:B------:R-:W-:Y:S01]  /*5760*/  IMAD.MOV.U32 R85, RZ, RZ, RZ ;  /* 0x000000ffff557224 */ /* 0x000fe200078e00ff */
[----:B------:R-:W-:Y:S01]  /*5770*/  LOP3.LUT R84, R8, 0x400000, R84, 0xf8, !PT ;  /* 0x0040000008547812 */ /* 0x000fe200078ef854 */
[----:B------:R-:W3:Y:S01]  /*5780*/  LDC R100, c[0x0][0xb20] ;  /* 0x0002c800ff647b82 */ /* 0x000ee20000000800 */
[----:B------:R-:W4:Y:S01]  /*5790*/  LDS R5, [UR47+0x180] ;  /* 0x0001802fff057984 */ /* 0x000f220008000800 */
[----:B------:R-:W-:Y:S01]  /*57a0*/  LOP3.LUT R109, R0, 0x4, RZ, 0xc0, !PT ;  /* 0x00000004006d7812 */ /* 0x000fe200078ec0ff */
[----:B------:R-:W-:Y:S01]  /*57b0*/  IMAD R108, R108, 0x2, R103 ;  /* 0x000000026c6c7824 */ /* 0x000fe200078e0267 */
[----:B------:R-:W-:Y:S01]  /*57c0*/  LOP3.LUT R45, R2, 0x20, R0, 0xf8, !PT ;  /* 0x00000020022d7812 */ /* 0x000fe200078ef800 */
[----:B------:R-:W-:Y:S01]  /*57d0*/  IMAD.MOV.U32 R106, RZ, RZ, RZ ;  /* 0x000000ffff6a7224 */ /* 0x000fe200078e00ff */
[----:B------:R-:W-:Y:S01]  /*57e0*/  LOP3.LUT R104, R0, 0x60, RZ, 0xc0, !PT ;  /* 0x0000006000687812 */ /* 0x000fe200078ec0ff */
[----:B------:R-:W-:Y:S01]  /*57f0*/  IMAD.MOV.U32 R105, RZ, RZ, RZ ;  /* 0x000000ffff697224 */ /* 0x000fe200078e00ff */
[----:B------:R-:W1:Y:S01]  /*5800*/  LDC R41, c[0x0][0xb30] ;  /* 0x0002cc00ff297b82 */ /* 0x000e620000000800 */
[----:B------:R-:W-:Y:S01]  /*5810*/  MOV R114, RZ ;  /* 0x000000ff00727202 */ /* 0x000fe20000000f00 */
[--C-:B------:R-:W-:Y:S01]  /*5820*/  IMAD R112, R112, -0x10, R108.reuse ;  /* 0xfffffff070707824 */ /* 0x100fe200078e026c */
[----:B------:R-:W-:Y:S01]  /*5830*/  LOP3.LUT R46, R46, 0x80, RZ, 0xc0, !PT ;  /* 0x000000802e2e7812 */ /* 0x000fe200078ec0ff */
[----:B------:R-:W-:Y:S01]  /*5840*/  IMAD R111, R109, -0x10, R108 ;  /* 0xfffffff06d6f7824 */ /* 0x000fe200078e026c */
[----:B------:R-:W1:Y:S03]  /*5850*/  LDCU.64 UR54, c[0x0][0x348] ;  /* 0x00006900ff3677ac */ /* 0x000e660008000a00 */
[----:B------:R-:W1:Y:S01]  /*5860*/  LDC.64 R94, c[0x0][0xb10] ;  /* 0x0002c400ff5e7b82 */ /* 0x000e620000000a00 */
[----:B------:R-:W1:Y:S01]  /*5870*/  LDCU UR37, c[0x0][0x388] ;  /* 0x00007100ff2577ac */ /* 0x000e620008000800 */
[----:B------:R-:W1:Y:S06]  /*5880*/  LDCU UR36, c[0x0][0x384] ;  /* 0x00007080ff2477ac */ /* 0x000e6c0008000800 */
[----:B------:R-:W1:Y:S01]  /*5890*/  LDC.64 R38, c[0x0][0xb18] ;  /* 0x0002c600ff267b82 */ /* 0x000e620000000a00 */
[----:B------:R-:W1:Y:S01]  /*58a0*/  LDCU.64 UR38, c[0x0][0x888] ;  /* 0x00011100ff2677ac */ /* 0x000e620008000a00 */
[----:B------:R-:W1:Y:S06]  /*58b0*/  LDCU.64 UR44, c[0x0][0x8c0] ;  /* 0x00011800ff2c77ac */ /* 0x000e6c0008000a00 */
[----:B------:R-:W1:Y:S01]  /*58c0*/  LDC.64 R90, c[0x0][0x888] ;  /* 0x00022200ff5a7b82 */ /* 0x000e620000000a00 */
[----:B------:R-:W-:Y:S01]  /*58d0*/  UMOV UR49, URZ ;  /* 0x000000ff00317c82 */ /* 0x000fe20008000000 */
[----:B------:R-:W-:-:S06]  /*58e0*/  UMOV UR53, URZ ;  /* 0x000000ff00357c82 */ /* 0x000fcc0008000000 */
[----:B------:R-:W1:Y:S01]  /*58f0*/  LDC.64 R36, c[0x0][0xb28] ;  /* 0x0002ca00ff247b82 */ /* 0x000e620000000a00 */
[----:B----4-:R-:W-:-:S07]  /*5900*/  IMAD.IADD R84, R5, 0x1, R84 ;  /* 0x0000000105547824 */ /* 0x010fce00078e0254 */
[----:B------:R-:W4:Y:S08]  /*5910*/  LDC.64 R92, c[0x0][0x890] ;  /* 0x00022400ff5c7b82 */ /* 0x000f300000000a00 */
[----:B------:R-:W1:Y:S08]  /*5920*/  LDC.64 R88, c[0x0][0x8b0] ;  /* 0x00022c00ff587b82 */ /* 0x000e700000000a00 */
[----:B------:R-:W1:Y:S08]  /*5930*/  LDC.64 R86, c[0x0][0x8a8] ;  /* 0x00022a00ff567b82 */ /* 0x000e700000000a00 */
[----:B--23--:R-:W1:Y:S02]  /*5940*/  LDC R101, c[0x0][0x374] ;  /* 0x0000dd00ff657b82 */ /* 0x00ce640000000800 */
.L_x_149:
[C---:B------:R-:W-:Y:S02]  /*5950*/  LEA R0, R114.reuse, UR47, 0x3 ;  /* 0x0000002f72007c11 */ /* 0x040fe4000f8e18ff */
[----:B------:R-:W-:Y:S02]  /*5960*/  SHF.L.U32 R2, R105, 0x1f, RZ ;  /* 0x0000001f69027819 */ /* 0x000fe400000006ff */
[----:B------:R-:W-:Y:S02]  /*5970*/  LEA R16, R114, UR47, 0x4 ;  /* 0x0000002f72107c11 */ /* 0x000fe4000f8e20ff */
[----:B--2---:R-:W2:Y:S02]  /*5980*/  SYNCS.PHASECHK.TRANS64.TRYWAIT P0, [R0+URZ+0xd0], R2 ;  /* 0x0000d002000075a7 */ /* 0x004ea400080011ff */
[----:B--2---:R-:W-:Y:S05]  /*5990*/  @!P0 BRA `(.L_x_105) ;  /* 0x0000004c00c88947 */ /* 0x004fea0003800000 */
.L_x_208:
[----:B------:R-:W3:Y:S01]  /*59a0*/  LDC.64 R12, c[0x0][0xb10] ;  /* 0x0002c400ff0c7b82 */ /* 0x000ee20000000a00 */
[----:B------:R-:W4:Y:S01]  /*59b0*/  LDS.128 R16, [R16+0x160] ;  /* 0x0001600010107984 */ /* 0x000f220000000c00 */
[----:B-1----:R-:W-:Y:S01]  /*59c0*/  ISETP.NE.AND P1, PT, R41, 0x1, PT ;  /* 0x000000012900780c */ /* 0x002fe20003f25270 */
[----:B--2---:R-:W-:Y:S01]  /*59d0*/  VIADD R0, R0, 0xe0 ;  /* 0x000000e000007836 */ /* 0x004fe20000000000 */
[----:B------:R-:W-:Y:S04]  /*59e0*/  ISETP.GE.AND P0, PT, R40, 0x1, PT ;  /* 0x000000012800780c */ /* 0x000fe80003f06270 */
[----:B------:R-:W1:Y:S01]  /*59f0*/  LDC.64 R10, c[0x0][0xb18] ;  /* 0x0002c600ff0a7b82 */ /* 0x000e620000000a00 */
[----:B------:R-:W-:Y:S01]  /*5a00*/  PRMT R0, RZ, 0x654, R0 ;  /* 0x00000654ff007816 */ /* 0x000fe20000000000 */
[----:B------:R-:W-:Y:S01]  /*5a10*/  @!PT LDS RZ, [RZ] ;  /* 0x00000000fffff984 */ /* 0x000fe20000000800 */
[----:B------:R-:W-:Y:S01]  /*5a20*/  @!PT LDS RZ, [RZ] ;  /* 0x00000000fffff984 */ /* 0x000fe20000000800 */
[----:B------:R-:W-:Y:S01]  /*5a30*/  @!PT LDS RZ, [RZ] ;  /* 0x00000000fffff984 */ /* 0x000fe20000000800 */
[----:B------:R-:W-:Y:S01]  /*5a40*/  @!PT LDS RZ, [RZ] ;  /* 0x00000000fffff984 */ /* 0x000fe20000000800 */
[----:B------:R2:W-:Y:S06]  /*5a50*/  MEMBAR.ALL.CTA ;  /* 0x0000000000007992 */ /* 0x0005ec0000008000 */
[----:B--2---:R-:W2:Y:S01]  /*5a60*/  FENCE.VIEW.ASYNC.S ;  /* 0x00000000000073c6 */ /* 0x004ea20000000000 */
[----:B------:R-:W1:Y:S08]  /*5a70*/  @!P1 LDC R14, c[0x0][0xb20] ;  /* 0x0002c800ff0e9b82 */ /* 0x000e700000000800 */
[----:B------:R-:W1:Y:S01]  /*5a80*/  @!P1 LDC R9, c[0x0][0xb0c] ;  /* 0x0002c300ff099b82 */ /* 0x000e620000000800 */
[----:B--2---:R2:W-:Y:S01]  /*5a90*/  SYNCS.ARRIVE.TRANS64.RED.A1T0 RZ, [R0+URZ], RZ ;  /* 0x000000ff00ff79a7 */ /* 0x0045e200081004ff */
[----:B----4-:R-:W-:Y:S04]  /*5aa0*/  LOP3.LUT P4, RZ, R18, 0x1, RZ, 0xc0, !PT ;  /* 0x0000000112ff7812 */ /* 0x010fe8000788c0ff */
[----:B------:R-:W-:Y:S09]  /*5ab0*/  P2R R113, PR, RZ, 0x10 ;  /* 0x00000010ff717803 */ /* 0x000ff20000000000 */
[----:B------:R-:W-:Y:S02]  /*5ac0*/  @P4 MOV R44, R16 ;  /* 0x00000010002c4202 */ /* 0x000fe40000000f00 */
[----:B------:R-:W-:Y:S01]  /*5ad0*/  @P4 LOP3.LUT R43, R17, 0xffff, RZ, 0xc0, !PT ;  /* 0x0000ffff112b4812 */ /* 0x000fe200078ec0ff */
[----:B--23--:R-:W-:Y:S06]  /*5ae0*/  @!P0 BRA `(.L_x_106) ;  /* 0x0000000000a48947 */ /* 0x00cfec0003800000 */
[-C--:B------:R-:W-:Y:S01]  /*5af0*/  IMAD.HI.U32 R0, R101, R39.reuse, RZ ;  /* 0x0000002765007227 */ /* 0x080fe200078e00ff */
[----:B------:R-:W-:Y:S02]  /*5b00*/  ISETP.NE.AND P0, PT, R38, 0x1, PT ;  /* 0x000000012600780c */ /* 0x000fe40003f05270 */
[----:B------:R-:W-:Y:S01]  /*5b10*/  ISETP.NE.AND P2, PT, R40, 0x1, PT ;  /* 0x000000012800780c */ /* 0x000fe20003f45270 */
[----:B------:R-:W-:Y:S01]  /*5b20*/  IMAD.HI.U32 R6, R102, R94, RZ ;  /* 0x0000005e66067227 */ /* 0x000fe200078e00ff */
[----:B------:R-:W-:Y:S02]  /*5b30*/  SHF.R.U32.HI R0, RZ, R100, R0 ;  /* 0x00000064ff007219 */ /* 0x000fe40000011600 */
[----:B------:R-:W-:Y:S01]  /*5b40*/  ISETP.NE.AND P3, PT, R42, 0x1, PT ;  /* 0x000000012a00780c */ /* 0x000fe20003f65270 */
[----:B------:R-:W-:Y:S01]  /*5b50*/  IMAD.HI.U32 R8, R43, R39, RZ ;  /* 0x000000272b087227 */ /* 0x000fe200078e00ff */
[-C--:B------:R-:W-:Y:S02]  /*5b60*/  SHF.R.U32.HI R6, RZ, R95.reuse, R6 ;  /* 0x0000005fff067219 */ /* 0x080fe40000011606 */
        /* <DEDUP_REMOVED lines=14> */
[C---:B------:R-:W-:Y:S03]  /*5c50*/  IMAD.HI.U32 R0, R5.reuse, R36, RZ ;  /* 0x0000002405007227 */ /* 0x040fe600078e00ff */
[C---:B------:R-:W-:Y:S02]  /*5c60*/  ISETP.GE.OR P0, PT, R2.reuse, R7, P0 ;  /* 0x000000070200720c */ /* 0x040fe40000706670 */
[----:B------:R-:W-:Y:S04]  /*5c70*/  SHF.R.U32.HI R0, RZ, R37, R0 ;  /* 0x00000025ff007219 */ /* 0x000fe80000011600 */
[C---:B------:R-:W-:Y:S05]  /*5c80*/  SEL R8, R5.reuse, R0, !P2 ;  /* 0x0000000005087207 */ /* 0x040fea0005000000 */
        /* <DEDUP_REMOVED lines=14> */
[----:B------:R-:W-:Y:S07]  /*5d70*/  IMAD R43, R5, R38, R43 ;  /* 0x00000026052b7224 */ /* 0x000fee00078e022b */
.L_x_106:
[----:B-1----:R-:W-:Y:S01]  /*5d80*/  @!P1 ISETP.NE.AND P0, PT, R10, 0x1, PT ;  /* 0x000000010a00980c */ /* 0x002fe20003f05270 */
[----:B------:R-:W-:Y:S01]  /*5d90*/  @!P1 IMAD.HI.U32 R2, R43, R11, RZ ;  /* 0x0000000b2b029227 */ /* 0x000fe200078e00ff */
[----:B------:R-:W-:Y:S01]  /*5da0*/  R2UR UR5, R3 ;  /* 0x00000000030572ca */ /* 0x000fe200000e0000 */
[----:B------:R-:W-:Y:S01]  /*5db0*/  BSSY.RECONVERGENT B6, `(.L_x_107) ;  /* 0x0000031000067945 */ /* 0x000fe20003800200 */
[----:B------:R-:W-:Y:S01]  /*5dc0*/  R2UR UR4, R4 ;  /* 0x00000000040472ca */ /* 0x000fe200000e0000 */
[----:B------:R-:W-:Y:S01]  /*5dd0*/  @!P1 IMAD.HI.U32 R0, R44, R12, RZ ;  /* 0x0000000c2c009227 */ /* 0x000fe200078e00ff */
[----:B------:R-:W-:Y:S02]  /*5de0*/  @!P1 SHF.R.U32.HI R2, RZ, R14, R2 ;  /* 0x0000000eff029219 */ /* 0x000fe40000011602 */
[----:B------:R-:W-:Y:S01]  /*5df0*/  @!P1 ISETP.NE.AND P2, PT, R9, 0x1, PT ;  /* 0x000000010900980c */ /* 0x000fe20003f45270 */
[----:B------:R-:W-:Y:S01]  /*5e00*/  VIADD R114, R114, 0x1 ;  /* 0x0000000172727836 */ /* 0x000fe20000000000 */
[----:B------:R-:W-:Y:S02]  /*5e10*/  @!P1 SEL R2, R43, R2, !P0 ;  /* 0x000000022b029207 */ /* 0x000fe40004000000 */
[----:B------:R-:W-:Y:S02]  /*5e20*/  @!P1 SHF.R.U32.HI R0, RZ, R13, R0 ;  /* 0x0000000dff009219 */ /* 0x000fe40000011600 */
[----:B------:R-:W-:Y:S01]  /*5e30*/  LOP3.LUT P0, RZ, R103, 0x1b0, RZ, 0xc0, !PT ;  /* 0x000001b067ff7812 */ /* 0x000fe2000780c0ff */
[----:B------:R-:W-:Y:S01]  /*5e40*/  USHF.L.U32 UR42, UR5, 0x6, URZ ;  /* 0x00000006052a7899 */ /* 0x000fe200080006ff */
[----:B------:R-:W-:Y:S01]  /*5e50*/  @!P1 SEL R3, R44, R0, !P2 ;  /* 0x000000002c039207 */ /* 0x000fe20005000000 */
[----:B------:R-:W-:Y:S01]  /*5e60*/  USHF.L.U32 UR41, UR4, 0x8, URZ ;  /* 0x0000000804297899 */ /* 0x000fe200080006ff */
[----:B------:R-:W-:Y:S03]  /*5e70*/  @P4 SHF.R.U32.HI R110, RZ, 0x10, R17 ;  /* 0x00000010ff6e4819 */ /* 0x000fe60000011611 */
[----:B------:R-:W-:Y:S02]  /*5e80*/  @!P1 IMAD.IADD R0, R2, 0x1, -R3 ;  /* 0x0000000102009824 */ /* 0x000fe400078e0a03 */
[----:B------:R-:W-:Y:S02]  /*5e90*/  @!P1 IMAD.IADD R2, R3, 0x1, -R2 ;  /* 0x0000000103029824 */ /* 0x000fe400078e0a02 */
[----:B------:R-:W-:Y:S02]  /*5ea0*/  @!P1 IMAD R44, R0, R9, R44 ;  /* 0x00000009002c9224 */ /* 0x000fe400078e022c */
[----:B------:R-:W-:Y:S01]  /*5eb0*/  @!P1 IMAD R43, R2, R10, R43 ;  /* 0x0000000a022b9224 */ /* 0x000fe200078e022b */
[----:B------:R-:W-:Y:S06]  /*5ec0*/  @!P0 BRA `(.L_x_108) ;  /* 0x00000000007c8947 */ /* 0x000fec0003800000 */
[----:B------:R-:W1:Y:S01]  /*5ed0*/  LDCU.64 UR8, c[0x4][0x80] ;  /* 0x01001000ff0877ac */ /* 0x000e620008000a00 */
[----:B------:R-:W-:Y:S01]  /*5ee0*/  MOV R2, 0x0 ;  /* 0x0000000000027802 */ /* 0x000fe20000000f00 */
[----:B------:R-:W-:Y:S02]  /*5ef0*/  HFMA2 R12, -RZ, RZ, 0, 5.9604644775390625e-08 ;  /* 0x00000001ff0c7431 */ /* 0x000fe400000001ff */
[----:B------:R-:W-:Y:S01]  /*5f00*/  IMAD.MOV.U32 R8, RZ, RZ, 0x70 ;  /* 0x00000070ff087424 */ /* 0x000fe200078e00ff */
[----:B------:R2:W3:Y:S01]  /*5f10*/  LDC.64 R14, c[0x4][R2] ;  /* 0x01000000020e7b82 */ /* 0x0004e20000000a00 */
[----:B------:R-:W4:Y:S01]  /*5f20*/  LDCU.64 UR6, c[0x4][0x88] ;  /* 0x01001100ff0677ac */ /* 0x000f220008000a00 */
[----:B------:R-:W-:Y:S01]  /*5f30*/  IMAD.MOV.U32 R13, RZ, RZ, RZ ;  /* 0x000000ffff0d7224 */ /* 0x000fe200078e00ff */
[----:B------:R-:W2:Y:S01]  /*5f40*/  LDCU.64 UR4, c[0x4][0x8] ;  /* 0x01000100ff0477ac */ /* 0x000ea20008000a00 */
[----:B-1----:R-:W-:Y:S01]  /*5f50*/  MOV R5, UR9 ;  /* 0x0000000900057c02 */ /* 0x002fe20008000f00 */
[----:B------:R-:W-:Y:S01]  /*5f60*/  IMAD.U32 R4, RZ, RZ, UR8 ;  /* 0x00000008ff047e24 */ /* 0x000fe2000f8e00ff */
[----:B----4-:R-:W-:Y:S01]  /*5f70*/  MOV R7, UR7 ;  /* 0x0000000700077c02 */ /* 0x010fe20008000f00 */
[----:B------:R-:W-:Y:S01]  /*5f80*/  IMAD.U32 R6, RZ, RZ, UR6 ;  /* 0x00000006ff067e24 */ /* 0x000fe2000f8e00ff */
[----:B--2---:R-:W-:Y:S01]  /*5f90*/  MOV R11, UR5 ;  /* 0x00000005000b7c02 */ /* 0x004fe20008000f00 */
[----:B------:R-:W-:Y:S02]  /*5fa0*/  IMAD.U32 R10, RZ, RZ, UR4 ;  /* 0x00000004ff0a7e24 */ /* 0x000fe4000f8e00ff */
[----:B------:R-:W-:Y:S07]  /*5fb0*/  LEPC R20, `(.L_x_109) ;  /* 0x000000001014794e */ /* 0x000fee0000000000 */
[----:B---3-5:R-:W-:Y:S05]  /*5fc0*/  CALL.ABS.NOINC R14 ;  /* 0x000000000e007343 */ /* 0x028fea0003c00000 */
.L_x_109:
[----:B------:R-:W1:Y:S01]  /*5fd0*/  LDCU.64 UR8, c[0x4][0x80] ;  /* 0x01001000ff0877ac */ /* 0x000e620008000a00 */
[----:B------:R-:W2:Y:S01]  /*5fe0*/  LDC.64 R2, c[0x4][R2] ;  /* 0x0100000002027b82 */ /* 0x000ea20000000a00 */
[----:B------:R-:W-:Y:S02]  /*5ff0*/  HFMA2 R12, -RZ, RZ, 0, 5.9604644775390625e-08 ;  /* 0x00000001ff0c7431 */ /* 0x000fe400000001ff */
[----:B------:R-:W-:Y:S02]  /*6000*/  IMAD.MOV.U32 R8, RZ, RZ, 0x70 ;  /* 0x00000070ff087424 */ /* 0x000fe400078e00ff */
[----:B------:R-:W-:Y:S01]  /*6010*/  IMAD.MOV.U32 R13, RZ, RZ, RZ ;  /* 0x000000ffff0d7224 */ /* 0x000fe200078e00ff */
[----:B------:R-:W3:Y:S01]  /*6020*/  LDCU.64 UR6, c[0x4][0x88] ;  /* 0x01001100ff0677ac */ /* 0x000ee20008000a00 */
[----:B------:R-:W4:Y:S01]  /*6030*/  LDCU.64 UR4, c[0x4][0x8] ;  /* 0x01000100ff0477ac */ /* 0x000f220008000a00 */
[----:B-1----:R-:W-:Y:S02]  /*6040*/  MOV R4, UR8 ;  /* 0x0000000800047c02 */ /* 0x002fe40008000f00 */
[----:B------:R-:W-:Y:S02]  /*6050*/  MOV R5, UR9 ;  /* 0x0000000900057c02 */ /* 0x000fe40008000f00 */
[----:B---3--:R-:W-:Y:S01]  /*6060*/  MOV R7, UR7 ;  /* 0x0000000700077c02 */ /* 0x008fe20008000f00 */
[----:B------:R-:W-:Y:S01]  /*6070*/  IMAD.U32 R6, RZ, RZ, UR6 ;  /* 0x00000006ff067e24 */ /* 0x000fe2000f8e00ff */
[----:B----4-:R-:W-:Y:S01]  /*6080*/  MOV R11, UR5 ;  /* 0x00000005000b7c02 */ /* 0x010fe20008000f00 */
[----:B------:R-:W-:Y:S02]  /*6090*/  IMAD.U32 R10, RZ, RZ, UR4 ;  /* 0x00000004ff0a7e24 */ /* 0x000fe4000f8e00ff */
[----:B------:R-:W-:Y:S07]  /*60a0*/  LEPC R20, `(.L_x_108) ;  /* 0x000000001014794e */ /* 0x000fee0000000000 */
[----:B--2---:R-:W-:Y:S05]  /*60b0*/  CALL.ABS.NOINC R2 ;  /* 0x0000000002007343 */ /* 0x004fea0003c00000 */
.L_x_108:
[----:B------:R-:W-:Y:S05]  /*60c0*/  BSYNC.RECONVERGENT B6 ;  /* 0x0000000000067941 */ /* 0x000fea0003800200 */
.L_x_107:
[----:B------:R-:W-:Y:S02]  /*60d0*/  ISETP.NE.U32.AND P0, PT, RZ, UR38, PT ;  /* 0x00000026ff007c0c */ /* 0x000fe4000bf05070 */
[C---:B------:R-:W-:Y:S02]  /*60e0*/  ISETP.NE.U32.AND P2, PT, R92.reuse, RZ, PT ;  /* 0x000000ff5c00720c */ /* 0x040fe40003f45070 */
[----:B------:R-:W-:Y:S02]  /*60f0*/  ISETP.NE.U32.AND P4, PT, R92, RZ, PT ;  /* 0x000000ff5c00720c */ /* 0x000fe40003f85070 */
[----:B------:R-:W-:Y:S02]  /*6100*/  ISETP.NE.AND.EX P0, PT, RZ, UR39, PT, P0 ;  /* 0x00000027ff007c0c */ /* 0x000fe4000bf05300 */
[C---:B------:R-:W-:Y:S02]  /*6110*/  ISETP.NE.AND.EX P2, PT, R93.reuse, RZ, PT, P2 ;  /* 0x000000ff5d00720c */ /* 0x040fe40003f45320 */
[----:B------:R-:W-:Y:S02]  /*6120*/  ISETP.NE.AND.EX P4, PT, R93, RZ, P0, P4 ;  /* 0x000000ff5d00720c */ /* 0x000fe40000785340 */
[----:B------:R-:W-:Y:S02]  /*6130*/  ISETP.NE.U32.AND P5, PT, R88, RZ, PT ;  /* 0x000000ff5800720c */ /* 0x000fe40003fa5070 */
[----:B------:R-:W-:Y:S02]  /*6140*/  ISETP.NE.U32.AND P3, PT, RZ, UR38, PT ;  /* 0x00000026ff007c0c */ /* 0x000fe4000bf65070 */
[----:B------:R-:W-:Y:S02]  /*6150*/  PLOP3.LUT P0, PT, PT, PT, PT, 0x8, 0x80 ;  /* 0x000000000080781c */ /* 0x000fe40003f0e170 */
[----:B------:R-:W-:Y:S02]  /*6160*/  ISETP.NE.AND.EX P5, PT, R89, RZ, PT, P5 ;  /* 0x000000ff5900720c */ /* 0x000fe40003fa5350 */
[----:B------:R-:W-:Y:S03]  /*6170*/  ISETP.NE.AND.EX P3, PT, RZ, UR39, PT, P3 ;  /* 0x00000027ff007c0c */ /* 0x000fe6000bf65330 */
[----:B------:R-:W-:Y:S01]  /*6180*/  @!P4 PLOP3.LUT P0, PT, P2, PT, PT, 0x80, 0x8 ;  /* 0x000000000008c81c */ /* 0x000fe2000170f070 */
[----:B------:R-:W-:Y:S01]  /*6190*/  @!UPT UIADD3 URZ, UPT, UPT, URZ, URZ, URZ ;  /* 0x000000fffffff290 */ /* 0x000fe2000fffe0ff */
[----:B------:R-:W-:Y:S11]  /*61a0*/  @!P2 BRA `(.L_x_110) ;  /* 0x00000000002ca947 */ /* 0x000ff60003800000 */
[----:B------:R-:W-:Y:S01]  /*61b0*/  ISETP.NE.U32.AND P1, PT, R90, RZ, PT ;  /* 0x000000ff5a00720c */ /* 0x000fe20003f25070 */
[----:B------:R-:W-:Y:S03]  /*61c0*/  IMAD.MOV.U32 R98, RZ, RZ, 0x1 ;  /* 0x00000001ff627424 */ /* 0x000fe600078e00ff */
[----:B------:R-:W-:Y:S11]  /*61d0*/  ISETP.NE.AND.EX P1, PT, R91, RZ, PT, P1 ;  /* 0x000000ff5b00720c */ /* 0x000ff60003f25310 */
[----:B------:R-:W-:Y:S02]  /*61e0*/  @!UPT UIADD3 URZ, UPT, UPT, URZ, URZ, URZ ;  /* 0x000000fffffff290 */ /* 0x000fe4000fffe0ff */
[----:B------:R-:W1:Y:S01]  /*61f0*/  @P1 LDC.64 R2, c[0x0][0x888] ;  /* 0x00022200ff021b82 */ /* 0x000e620000000a00 */
[----:B------:R-:W-:Y:S04]  /*6200*/  @P1 IMAD R0, R92, UR52, RZ ;  /* 0x000000345c001c24 */ /* 0x000fe8000f8e02ff */
[----:B-1----:R-:W-:Y:S04]  /*6210*/  @P1 IMAD.WIDE R2, R0, 0x4, R2 ;  /* 0x0000000400021825 */ /* 0x002fe800078e0202 */
[----:B------:R-:W-:Y:S01]  /*6220*/  HFMA2 R0, -RZ, RZ, 0, 5.9604644775390625e-08 ;  /* 0x00000001ff007431 */ /* 0x000fe200000001ff */
[----:B-----5:R1:W5:Y:S04]  /*6230*/  @P1 LDG.E R49, desc[UR50][R2.64] ;  /* 0x0000003202311981 */ /* 0x020368000c1e1900 */
[----:B------:R-:W-:Y:S01]  /*6240*/  @!P1 PRMT R98, R0, 0x7610, R98 ;  /* 0x0000761000629816 */ /* 0x000fe20000000062 */
[----:B-1----:R-:W2:Y:S06]  /*6250*/  @!P1 LDC R49, c[0x0][0x880] ;  /* 0x00022000ff319b82 */ /* 0x002eac0000000800 */
.L_x_110:
[----:B------:R-:W-:Y:S05]  /*6260*/  @!P5 BRA `(.L_x_111) ;  /* 0x000000000020d947 */ /* 0x000fea0003800000 */
[----:B------:R-:W-:Y:S04]  /*6270*/  ISETP.NE.U32.AND P1, PT, R86, RZ, PT ;  /* 0x000000ff5600720c */ /* 0x000fe80003f25070 */
[----:B------:R-:W-:Y:S11]  /*6280*/  ISETP.NE.AND.EX P1, PT, R87, RZ, PT, P1 ;  /* 0x000000ff5700720c */ /* 0x000ff60003f25310 */
[----:B------:R-:W-:Y:S02]  /*6290*/  @!UPT UIADD3 URZ, UPT, UPT, URZ, URZ, URZ ;  /* 0x000000fffffff290 */ /* 0x000fe4000fffe0ff */
[----:B------:R-:W1:Y:S01]  /*62a0*/  @P1 LDC.64 R2, c[0x0][0x8a8] ;  /* 0x00022a00ff021b82 */ /* 0x000e620000000a00 */
[----:B------:R-:W-:Y:S04]  /*62b0*/  @P1 IMAD R0, R88, UR52, RZ ;  /* 0x0000003458001c24 */ /* 0x000fe8000f8e02ff */
[----:B-1----:R-:W-:Y:S05]  /*62c0*/  @P1 IMAD.WIDE R2, R0, 0x4, R2 ;  /* 0x0000000400021825 */ /* 0x002fea00078e0202 */
[----:B-----5:R1:W5:Y:S02]  /*62d0*/  @P1 LDG.E R47, desc[UR50][R2.64] ;  /* 0x00000032022f1981 */ /* 0x020364000c1e1900 */
[----:B-1----:R-:W3:Y:S02]  /*62e0*/  @!P1 LDC R47, c[0x0][0x8a0] ;  /* 0x00022800ff2f9b82 */ /* 0x002ee40000000800 */
.L_x_111:
[----:B--2--5:R-:W-:Y:S01]  /*62f0*/  FSETP.NEU.AND P1, PT, R49, RZ, PT ;  /* 0x000000ff3100720b */ /* 0x024fe20003f2d000 */
[----:B------:R-:W1:Y:S01]  /*6300*/  LDCU UR4, c[0x0][0x8c8] ;  /* 0x00011900ff0477ac */ /* 0x000e620008000800 */
[----:B------:R-:W-:Y:S02]  /*6310*/  SEL R6, RZ, 0xffffffff, P3 ;  /* 0xffffffffff067807 */ /* 0x000fe40001800000 */
[----:B------:R-:W-:Y:S01]  /*6320*/  @!P4 LOP3.LUT P3, RZ, R98, 0xff, RZ, 0xc0, !PT ;  /* 0x000000ff62ffc812 */ /* 0x000fe2000786c0ff */
[----:B------:R-:W-:Y:S01]  /*6330*/  UISETP.NE.U32.AND UP0, UPT, UR44, URZ, UPT ;  /* 0x000000ff2c00728c */ /* 0x000fe2000bf05070 */
[----:B------:R-:W-:Y:S02]  /*6340*/  @!P4 SEL R0, RZ, 0xffffffff, P1 ;  /* 0xffffffffff00c807 */ /* 0x000fe40000800000 */
[----:B------:R-:W-:Y:S01]  /*6350*/  LOP3.LUT R107, R107, 0x1, RZ, 0x3c, !PT ;  /* 0x000000016b6b7812 */ /* 0x000fe200078e3cff */
[----:B------:R-:W-:Y:S01]  /*6360*/  UISETP.NE.AND.EX UP0, UPT, UR45, URZ, UPT, UP0 ;  /* 0x000000ff2d00728c */ /* 0x000fe2000bf05300 */
[----:B------:R-:W-:Y:S04]  /*6370*/  @P0 SEL R0, R6, R0, !P3 ;  /* 0x0000000006000207 */ /* 0x000fe80005800000 */
[----:B------:R-:W-:Y:S04]  /*6380*/  @!P4 LOP3.LUT R0, R0, 0x1, RZ, 0xc0, !PT ;  /* 0x000000010000c812 */ /* 0x000fe800078ec0ff */
[----:B------:R-:W-:Y:S01]  /*6390*/  ISETP.NE.U32.OR P5, PT, R0, 0x1, P4 ;  /* 0x000000010000780c */ /* 0x000fe200027a5470 */
[----:B-1----:R-:W-:Y:S03]  /*63a0*/  IMAD.U32 R2, RZ, RZ, UR4 ;  /* 0x00000004ff027e24 */ /* 0x002fe6000f8e00ff */
[----:B------:R-:W-:Y:S09]  /*63b0*/  P2R R115, PR, RZ, 0x20 ;  /* 0x00000020ff737803 */ /* 0x000ff20000000000 */
[----:B------:R-:W-:Y:S01]  /*63c0*/  @P5 SHF.L.U32 R7, R107, 0x1f, RZ ;  /* 0x0000001f6b075819 */ /* 0x000fe200000006ff */
[----:B------:R-:W-:Y:S06]  /*63d0*/  BRA.U !UP0, `(.L_x_112) ;  /* 0x0000000108507547 */ /* 0x000fec000b800000 */
[----:B------:R-:W-:Y:S02]  /*63e0*/  VIADD R0, R46, UR41 ;  /* 0x000000292e007c36 */ /* 0x000fe40008000000 */
[C---:B------:R-:W-:Y:S03]  /*63f0*/  VIADD R2, R45.reuse, UR42 ;  /* 0x0000002a2d027c36 */ /* 0x040fe60008000000 */
[----:B------:R-:W-:Y:S02]  /*6400*/  ISETP.GE.AND P0, PT, R0, UR37, PT ;  /* 0x0000002500007c0c */ /* 0x000fe4000bf06270 */
[----:B------:R-:W-:Y:S02]  /*6410*/  MOV R0, UR42 ;  /* 0x0000002a00007c02 */ /* 0x000fe40008000f00 */
[----:B------:R-:W-:Y:S11]  /*6420*/  ISETP.GE.OR P0, PT, R2, UR36, P0 ;  /* 0x0000002402007c0c */ /* 0x000ff60008706670 */
[----:B------:R-:W-:Y:S02]  /*6430*/  @!UPT UIADD3 URZ, UPT, UPT, URZ, URZ, URZ ;  /* 0x000000fffffff290 */ /* 0x000fe4000fffe0ff */
[----:B------:R-:W1:Y:S01]  /*6440*/  @!P0 LDC.64 R4, c[0x0][0x8d0] ;  /* 0x00023400ff048b82 */ /* 0x000e620000000a00 */
[----:B------:R-:W-:Y:S01]  /*6450*/  VOTEU.ALL UP0, P0 ;  /* 0x0000000000ff7886 */ /* 0x000fe20000000000 */
[----:B------:R-:W-:Y:S04]  /*6460*/  @!P0 IADD3 R2, P3, PT, R45, UR42, RZ ;  /* 0x0000002a2d028c10 */ /* 0x000fe8000ff7e0ff */
[----:B------:R-:W-:Y:S01]  /*6470*/  @!UP0 USHF.R.S32.HI UR4, URZ, 0x1f, UR52 ;  /* 0x0000001fff048899 */ /* 0x000fe20008011434 */
[----:B------:R-:W-:Y:S05]  /*6480*/  @!P0 LEA.HI.X.SX32 R3, R0, RZ, 0x1, P3 ;  /* 0x000000ff00038211 */ /* 0x000fea00018f0eff */
[C---:B-1----:R-:W-:Y:S02]  /*6490*/  @!P0 IMAD R0, R4.reuse, UR4, RZ ;  /* 0x0000000404008c24 */ /* 0x042fe4000f8e02ff */
[----:B------:R-:W-:Y:S04]  /*64a0*/  @!P0 IMAD.WIDE.U32 R2, R4, UR52, R2 ;  /* 0x0000003404028c25 */ /* 0x000fe8000f8e0002 */
[----:B------:R-:W-:Y:S01]  /*64b0*/  @!P0 IMAD R0, R5, UR52, R0 ;  /* 0x0000003405008c24 */ /* 0x000fe2000f8e0200 */
[C---:B------:R-:W-:Y:S03]  /*64c0*/  @!P0 LEA R4, P3, R2.reuse, UR44, 0x1 ;  /* 0x0000002c02048c11 */ /* 0x040fe6000f8608ff */
[----:B------:R-:W-:Y:S05]  /*64d0*/  @!P0 IMAD.IADD R0, R3, 0x1, R0 ;  /* 0x0000000103008824 */ /* 0x000fea00078e0200 */
[----:B------:R-:W-:Y:S01]  /*64e0*/  @!P0 LEA.HI.X R5, R2, UR45, R0, 0x1, P3 ;  /* 0x0000002d02058c11 */ /* 0x000fe200098f0c00 */
[----:B------:R-:W-:Y:S04]  /*64f0*/  HFMA2 R2, -RZ, RZ, 0, 0 ;  /* 0x00000000ff027431 */ /* 0x000fe800000001ff */
[----:B------:R-:W2:Y:S02]  /*6500*/  @!P0 LDG.E.U16 R4, desc[UR50][R4.64] ;  /* 0x0000003204048981 */ /* 0x000ea4000c1e1500 */
[----:B--2---:R-:W-:Y:S07]  /*6510*/  @!P0 IMAD.U32 R2, R4, 0x10000, RZ ;  /* 0x0001000004028824 */ /* 0x004fee00078e00ff */
.L_x_112:
[----:B------:R-:W1:Y:S01]  /*6520*/  @P5 SYNCS.PHASECHK.TRANS64.TRYWAIT P3, [UR47+0x80], R7 ;  /* 0x00008007ff0055a7 */ /* 0x000e62000806112f */
[C---:B------:R-:W-:Y:S01]  /*6530*/  LEA R118, R85.reuse, UR47, 0x3 ;  /* 0x0000002f55767c11 */ /* 0x040fe2000f8e18ff */
[----:B------:R-:W-:Y:S01]  /*6540*/  BSSY B1, `(.L_x_113) ;  /* 0x000002c000017945 */ /* 0x000fe20003800000 */
[----:B------:R-:W-:Y:S01]  /*6550*/  SHF.L.U32 R0, R106, 0x1f, RZ ;  /* 0x0000001f6a007819 */ /* 0x000fe200000006ff */
[----:B------:R-:W-:Y:S01]  /*6560*/  IMAD.MOV.U32 R61, RZ, RZ, 0x1 ;  /* 0x00000001ff3d7424 */ /* 0x000fe200078e00ff */
[----:B------:R-:W-:Y:S01]  /*6570*/  LOP3.LUT P4, R116, R98, 0xff, RZ, 0xc0, !PT ;  /* 0x000000ff62747812 */ /* 0x000fe2000788c0ff */
[----:B------:R-:W-:Y:S01]  /*6580*/  IMAD R51, R85, 0x80, R84 ;  /* 0x0000008055337824 */ /* 0x000fe200078e0254 */
[----:B------:R-:W-:Y:S01]  /*6590*/  SEL R3, RZ, 0xffffffff, P1 ;  /* 0xffffffffff037807 */ /* 0x000fe20000800000 */
[----:B------:R-:W-:Y:S01]  /*65a0*/  IMAD R117, R109, -0x10, R112 ;  /* 0xfffffff06d757824 */ /* 0x000fe200078e0270 */
[----:B------:R-:W-:Y:S01]  /*65b0*/  CS2R R82, SRZ ;  /* 0x0000000000527805 */ /* 0x000fe2000001ff00 */
[----:B------:R-:W-:Y:S01]  /*65c0*/  IMAD.MOV.U32 R60, RZ, RZ, RZ ;  /* 0x000000ffff3c7224 */ /* 0x000fe200078e00ff */
[----:B------:R-:W-:Y:S02]  /*65d0*/  @P2 SEL R3, R6, R3, !P4 ;  /* 0x0000000306032207 */ /* 0x000fe40006000000 */
[----:B------:R-:W-:Y:S02]  /*65e0*/  CS2R R80, SRZ ;  /* 0x0000000000507805 */ /* 0x000fe4000001ff00 */
[----:B------:R-:W-:Y:S02]  /*65f0*/  CS2R R74, SRZ ;  /* 0x00000000004a7805 */ /* 0x000fe4000001ff00 */
[----:B------:R-:W-:Y:S02]  /*6600*/  CS2R R72, SRZ ;  /* 0x0000000000487805 */ /* 0x000fe4000001ff00 */
[----:B------:R-:W-:Y:S01]  /*6610*/  LOP3.LUT R3, R3, 0x1, RZ, 0xc0, !PT ;  /* 0x0000000103037812 */ /* 0x000fe200078ec0ff */
[----:B------:R2:W4:Y:S01]  /*6620*/  SYNCS.PHASECHK.TRANS64.TRYWAIT P0, [R118+URZ+0xf0], R0 ;  /* 0x0000f000760075a7 */ /* 0x00052200080011ff */
[----:B------:R-:W-:Y:S02]  /*6630*/  CS2R R66, SRZ ;  /* 0x0000000000427805 */ /* 0x000fe4000001ff00 */
[----:B------:R-:W-:Y:S02]  /*6640*/  CS2R R64, SRZ ;  /* 0x0000000000407805 */ /* 0x000fe4000001ff00 */
[----:B------:R-:W-:Y:S02]  /*6650*/  ISETP.NE.U32.AND P1, PT, R3, 0x1, PT ;  /* 0x000000010300780c */ /* 0x000fe40003f25070 */
[----:B------:R-:W-:Y:S02]  /*6660*/  CS2R R58, SRZ ;  /* 0x00000000003a7805 */ /* 0x000fe4000001ff00 */
[----:B------:R-:W-:Y:S02]  /*6670*/  CS2R R56, SRZ ;  /* 0x0000000000387805 */ /* 0x000fe4000001ff00 */
[----:B------:R-:W-:Y:S02]  /*6680*/  P2R R62, PR, RZ, 0x2 ;  /* 0x00000002ff3e7803 */ /* 0x000fe40000000000 */
[----:B-1----:R-:W-:Y:S01]  /*6690*/  @P5 SEL R61, RZ, 0x1, !P3 ;  /* 0x00000001ff3d5807 */ /* 0x002fe20005800000 */
[----:B--2---:R-:W-:Y:S06]  /*66a0*/  @!P5 BRA `(.L_x_114) ;  /* 0x000000000054d947 */ /* 0x004fec0003800000 */
[----:B------:R-:W-:Y:S01]  /*66b0*/  IMAD.MOV.U32 R83, RZ, RZ, RZ ;  /* 0x000000ffff537224 */ /* 0x000fe200078e00ff */
[----:B------:R-:W-:Y:S01]  /*66c0*/  ISETP.NE.AND P1, PT, R61, RZ, PT ;  /* 0x000000ff3d00720c */ /* 0x000fe20003f25270 */
[----:B------:R-:W-:Y:S01]  /*66d0*/  BSSY B0, `(.L_x_115) ;  /* 0x000000c000007945 */ /* 0x000fe20003800000 */
[----:B------:R-:W-:Y:S02]  /*66e0*/  CS2R R58, SRZ ;  /* 0x00000000003a7805 */ /* 0x000fe4000001ff00 */
[----:B------:R-:W-:Y:S02]  /*66f0*/  CS2R R56, SRZ ;  /* 0x0000000000387805 */ /* 0x000fe4000001ff00 */
[----:B------:R-:W-:Y:S02]  /*6700*/  CS2R R66, SRZ ;  /* 0x0000000000427805 */ /* 0x000fe4000001ff00 */
[----:B------:R-:W-:Y:S02]  /*6710*/  CS2R R64, SRZ ;  /* 0x0000000000407805 */ /* 0x000fe4000001ff00 */
[----:B------:R-:W-:Y:S02]  /*6720*/  CS2R R74, SRZ ;  /* 0x00000000004a7805 */ /* 0x000fe4000001ff00 */
[----:B------:R-:W-:Y:S02]  /*6730*/  CS2R R72, SRZ ;  /* 0x0000000000487805 */ /* 0x000fe4000001ff00 */
[----:B------:R-:W-:Y:S01]  /*6740*/  CS2R R80, SRZ ;  /* 0x0000000000507805 */ /* 0x000fe2000001ff00 */
[----:B------:R-:W-:Y:S06]  /*6750*/  @P1 BRA `(.L_x_116) ;  /* 0x00000000000c1947 */ /* 0x000fec0003800000 */
[----:B------:R-:W-:Y:S04]  /*6760*/  SHF.L.U32 R4, R107, 0x1f, RZ ;  /* 0x0000001f6b047819 */ /* 0x000fe800000006ff */
[----:B------:R-:W1:Y:S02]  /*6770*/  SYNCS.PHASECHK.TRANS64.TRYWAIT P1, [UR47+0x80], R4 ;  /* 0x00008004ff0075a7 */ /* 0x000e64000802112f */
[----:B-1----:R-:W-:Y:S05]  /*6780*/  @!P1 BRA `(.L_x_117) ;  /* 0x0000004000609947 */ /* 0x002fea0003800000 */
.L_x_116:
[----:B------:R-:W-:Y:S05]  /*6790*/  BSYNC B0 ;  /* 0x0000000000007941 */ /* 0x000fea0003800000 */
.L_x_115:
[----:B------:R-:W-:Y:S02]  /*67a0*/  ISETP.NE.AND P1, PT, R62, RZ, PT ;  /* 0x000000ff3e00720c */ /* 0x000fe40003f25270 */
[----:B------:R-:W-:Y:S11]  /*67b0*/  MOV R60, 0x1 ;  /* 0x00000001003c7802 */ /* 0x000ff60000000f00 */
[----:B------:R2:W1:Y:S04]  /*67c0*/  @P1 LDS.128 R56, [R108] ;  /* 0x000000006c381984 */ /* 0x0004680000000c00 */
[----:B------:R2:W1:Y:S04]  /*67d0*/  @P1 LDS.128 R64, [R112+0x10] ;  /* 0x0000100070401984 */ /* 0x0004680000000c00 */
[----:B------:R2:W1:Y:S04]  /*67e0*/  @P1 LDS.128 R72, [R111+0x20] ;  /* 0x000020006f481984 */ /* 0x0004680000000c00 */
[----:B------:R2:W1:Y:S02]  /*67f0*/  @P1 LDS.128 R80, [R117+0x30] ;  /* 0x0000300075501984 */ /* 0x0004640000000c00 */
.L_x_114:
[----:B------:R-:W-:Y:S05]  /*6800*/  BSYNC B1 ;  /* 0x0000000000017941 */ /* 0x000fea0003800000 */
.L_x_113:
[----:B-1----:R-:W-:Y:S04]  /*6810*/  SHF.R.U32.HI R3, RZ, 0x15, R51 ;  /* 0x00000015ff037819 */ /* 0x002fe80000011633 */
[----:B------:R-:W-:Y:S01]  /*6820*/  LOP3.LUT P1, RZ, R3, 0x3, R99, 0x48, !PT ;  /* 0x0000000303ff7812 */ /* 0x000fe20007824863 */
[----:B------:R-:W-:Y:S01]  /*6830*/  @!UPT UIADD3 URZ, UPT, UPT, URZ, URZ, URZ ;  /* 0x000000fffffff290 */ /* 0x000fe2000fffe0ff */
[----:B----4-:R-:W-:Y:S11]  /*6840*/  @P0 BRA `(.L_x_118) ;  /* 0x0000000000080947 */ /* 0x010ff60003800000 */
[----:B------:R-:W1:Y:S02]  /*6850*/  SYNCS.PHASECHK.TRANS64.TRYWAIT P0, [R118+URZ+0xf0], R0 ;  /* 0x0000f000760075a7 */ /* 0x000e6400080011ff */
[----:B-1----:R-:W-:Y:S05]  /*6860*/  @!P0 BRA `(.L_x_119) ;  /* 0x0000004000408947 */ /* 0x002fea0003800000 */
.L_x_118:
[----:B------:R-:W-:Y:S05]  /*6870*/  @!P1 BRA `(.L_x_120) ;  /* 0x0000000000409947 */ /* 0x000fea0003800000 */
[----:B------:R-:W4:Y:S01]  /*6880*/  LDCU.64 UR8, c[0x4][0x70] ;  /* 0x01000e00ff0877ac */ /* 0x000f220008000a00 */
[----:B------:R-:W-:Y:S01]  /*6890*/  MOV R15, 0x0 ;  /* 0x00000000000f7802 */ /* 0x000fe20000000f00 */
[----:B------:R-:W-:Y:S02]  /*68a0*/  HFMA2 R12, -RZ, RZ, 0, 5.9604644775390625e-08 ;  /* 0x00000001ff0c7431 */ /* 0x000fe400000001ff */
[----:B------:R-:W-:Y:S02]  /*68b0*/  IMAD.MOV.U32 R8, RZ, RZ, 0x192 ;  /* 0x00000192ff087424 */ /* 0x000fe400078e00ff */
[----:B------:R-:W-:Y:S01]  /*68c0*/  IMAD.MOV.U32 R13, RZ, RZ, RZ ;  /* 0x000000ffff0d7224 */ /* 0x000fe200078e00ff */
[----:B------:R-:W5:Y:S01]  /*68d0*/  LDCU.64 UR6, c[0x4][0x78] ;  /* 0x01000f00ff0677ac */ /* 0x000f620008000a00 */
[----:B------:R-:W1:Y:S01]  /*68e0*/  LDC.64 R14, c[0x4][R15] ;  /* 0x010000000f0e7b82 */ /* 0x000e620000000a00 */
[----:B------:R-:W2:Y:S01]  /*68f0*/  LDCU.64 UR4, c[0x4][0x10] ;  /* 0x01000200ff0477ac */ /* 0x000ea20008000a00 */
[----:B----4-:R-:W-:Y:S01]  /*6900*/  MOV R5, UR9 ;  /* 0x0000000900057c02 */ /* 0x010fe20008000f00 */
[----:B------:R-:W-:Y:S01]  /*6910*/  IMAD.U32 R4, RZ, RZ, UR8 ;  /* 0x00000008ff047e24 */ /* 0x000fe2000f8e00ff */
[----:B-----5:R-:W-:Y:S01]  /*6920*/  MOV R7, UR7 ;  /* 0x0000000700077c02 */ /* 0x020fe20008000f00 */
[----:B------:R-:W-:Y:S01]  /*6930*/  IMAD.U32 R6, RZ, RZ, UR6 ;  /* 0x00000006ff067e24 */ /* 0x000fe2000f8e00ff */
[----:B--2---:R-:W-:Y:S01]  /*6940*/  MOV R11, UR5 ;  /* 0x00000005000b7c02 */ /* 0x004fe20008000f00 */
[----:B------:R-:W-:Y:S02]  /*6950*/  IMAD.U32 R10, RZ, RZ, UR4 ;  /* 0x00000004ff0a7e24 */ /* 0x000fe4000f8e00ff */
[----:B------:R-:W-:Y:S07]  /*6960*/  LEPC R20, `(.L_x_120) ;  /* 0x000000001014794e */ /* 0x000fee0000000000 */
[----:B-1-3--:R-:W-:Y:S05]  /*6970*/  CALL.ABS.NOINC R14 ;  /* 0x000000000e007343 */ /* 0x00afea0003c00000 */
.L_x_120:
[C---:B------:R-:W-:Y:S01]  /*6980*/  SHF.L.U32 R48, R56.reuse, 0x10, RZ ;  /* 0x0000001038307819 */ /* 0x040fe200000006ff */
[----:B------:R-:W-:Y:S05]  /*6990*/  WARPSYNC.ALL ;  /* 0x0000000000007948 */ /* 0x000fea0003800000 */
[----:B------:R-:W-:Y:S01]  /*69a0*/  R2UR UR4, R51 ;  /* 0x00000000330472ca */ /* 0x000fe200000e0000 */
[----:B------:R-:W-:Y:S01]  /*69b0*/  BSSY.RECONVERGENT B0, `(.L_x_121) ;  /* 0x000008c000007945 */ /* 0x000fe20003800200 */
[----:B------:R-:W-:Y:S02]  /*69c0*/  LOP3.LUT R50, R56, 0xffff0000, RZ, 0xc0, !PT ;  /* 0xffff000038327812 */ /* 0x000fe400078ec0ff */
[----:B------:R-:W-:Y:S09]  /*69d0*/  ISETP.NE.AND P0, PT, R104, RZ, PT ;  /* 0x000000ff6800720c */ /* 0x000ff20003f05270 */
[----:B------:R-:W1:Y:S02]  /*69e0*/  LDTM.x32 R4, tmem[UR4] ;  /* 0x00000004000479ee */ /* 0x000e6400082c0000 */
[C-C-:B-1-3--:R-:W-:Y:S01]  /*69f0*/  FFMA R0, R47.reuse, R4, R2.reuse ;  /* 0x000000042f007223 */ /* 0x14afe20000000002 */
[C-C-:B------:R-:W-:Y:S01]  /*6a00*/  FFMA R3, R47.reuse, R5, R2.reuse ;  /* 0x000000052f037223 */ /* 0x140fe20000000002 */
        /* <DEDUP_REMOVED lines=26> */
[--C-:B------:R-:W-:Y:S01]  /*6bb0*/  FFMA R28, R47, R32, R2.reuse ;  /* 0x000000202f1c7223 */ /* 0x100fe20000000002 */
[----:B------:R-:W-:Y:S01]  /*6bc0*/  SHF.L.U32 R32, R57, 0x10, RZ ;  /* 0x0000001039207819 */ /* 0x000fe200000006ff */
[--C-:B------:R-:W-:Y:S01]  /*6bd0*/  FFMA R29, R47, R33, R2.reuse ;  /* 0x000000212f1d7223 */ /* 0x100fe20000000002 */
[----:B------:R-:W-:Y:S01]  /*6be0*/  LOP3.LUT R33, R57, 0xffff0000, RZ, 0xc0, !PT ;  /* 0xffff000039217812 */ /* 0x000fe200078ec0ff */
[C-C-:B------:R-:W-:Y:S01]  /*6bf0*/  FFMA R34, R47.reuse, R34, R2.reuse ;  /* 0x000000222f227223 */ /* 0x140fe20000000002 */
[----:B------:R-:W-:Y:S01]  /*6c00*/  FFMA R35, R47, R35, R2 ;  /* 0x000000232f237223 */ /* 0x000fe20000000002 */
[C---:B------:R-:W-:Y:S01]  /*6c10*/  FFMA R0, R49.reuse, R48, R0 ;  /* 0x0000003031007223 */ /* 0x040fe20000000000 */
[C---:B------:R-:W-:Y:S01]  /*6c20*/  SHF.L.U32 R48, R58.reuse, 0x10, RZ ;  /* 0x000000103a307819 */ /* 0x040fe200000006ff */
[C---:B------:R-:W-:Y:S01]  /*6c30*/  FFMA R3, R49.reuse, R50, R3 ;  /* 0x0000003231037223 */ /* 0x040fe20000000003 */
[C---:B------:R-:W-:Y:S01]  /*6c40*/  FFMA R6, R49.reuse, R32, R6 ;  /* 0x0000002031067223 */ /* 0x040fe20000000006 */
[----:B------:R-:W-:Y:S01]  /*6c50*/  LOP3.LUT R32, R58, 0xffff0000, RZ, 0xc0, !PT ;  /* 0xffff00003a207812 */ /* 0x000fe200078ec0ff */
[C---:B------:R-:W-:Y:S01]  /*6c60*/  FFMA R7, R49.reuse, R33, R7 ;  /* 0x0000002131077223 */ /* 0x040fe20000000007 */
[----:B------:R-:W-:Y:S01]  /*6c70*/  FFMA R4, R49, R48, R4 ;  /* 0x0000003031047223 */ /* 0x000fe20000000004 */
[----:B------:R-:W-:Y:S02]  /*6c80*/  F2FP.BF16.F32.PACK_AB R52, R3, R0 ;  /* 0x000000000334723e */ /* 0x000fe400000010ff */
[----:B------:R-:W-:Y:S01]  /*6c90*/  SHF.L.U32 R0, R59, 0x10, RZ ;  /* 0x000000103b007819 */ /* 0x000fe200000006ff */
[----:B------:R-:W-:Y:S01]  /*6ca0*/  FFMA R5, R49, R32, R5 ;  /* 0x0000002031057223 */ /* 0x000fe20000000005 */
[----:B------:R-:W-:Y:S02]  /*6cb0*/  LOP3.LUT R3, R59, 0xffff0000, RZ, 0xc0, !PT ;  /* 0xffff00003b037812 */ /* 0x000fe400078ec0ff */
[----:B------:R-:W-:Y:S01]  /*6cc0*/  F2FP.BF16.F32.PACK_AB R53, R7, R6 ;  /* 0x000000060735723e */ /* 0x000fe200000010ff */
[C---:B------:R-:W-:Y:S01]  /*6cd0*/  FFMA R10, R49.reuse, R0, R10 ;  /* 0x00000000310a7223 */ /* 0x040fe2000000000a */
[C---:B------:R-:W-:Y:S01]  /*6ce0*/  SHF.L.U32 R0, R64.reuse, 0x10, RZ ;  /* 0x0000001040007819 */ /* 0x040fe200000006ff */
[----:B------:R-:W-:Y:S01]  /*6cf0*/  FFMA R11, R49, R3, R11 ;  /* 0x00000003310b7223 */ /* 0x000fe2000000000b */
[----:B------:R-:W-:Y:S02]  /*6d00*/  F2FP.BF16.F32.PACK_AB R54, R5, R4 ;  /* 0x000000040536723e */ /* 0x000fe400000010ff */
[----:B------:R-:W-:Y:S01]  /*6d10*/  LOP3.LUT R3, R64, 0xffff0000, RZ, 0xc0, !PT ;  /* 0xffff000040037812 */ /* 0x000fe200078ec0ff */
[----:B------:R-:W-:Y:S01]  /*6d20*/  FFMA R8, R49, R0, R8 ;  /* 0x0000000031087223 */ /* 0x000fe20000000008 */
[C---:B------:R-:W-:Y:S02]  /*6d30*/  SHF.L.U32 R4, R65.reuse, 0x10, RZ ;  /* 0x0000001041047819 */ /* 0x040fe400000006ff */
[----:B------:R-:W-:Y:S01]  /*6d40*/  LOP3.LUT R0, R65, 0xffff0000, RZ, 0xc0, !PT ;  /* 0xffff000041007812 */ /* 0x000fe200078ec0ff */
[C---:B------:R-:W-:Y:S01]  /*6d50*/  FFMA R9, R49.reuse, R3, R9 ;  /* 0x0000000331097223 */ /* 0x040fe20000000009 */
[C---:B------:R-:W-:Y:S01]  /*6d60*/  SHF.L.U32 R3, R66.reuse, 0x10, RZ ;  /* 0x0000001042037819 */ /* 0x040fe200000006ff */
[----:B------:R-:W-:Y:S01]  /*6d70*/  FFMA R14, R49, R4, R14 ;  /* 0x00000004310e7223 */ /* 0x000fe2000000000e */
[----:B------:R-:W-:Y:S01]  /*6d80*/  SHF.L.U32 R4, R67, 0x10, RZ ;  /* 0x0000001043047819 */ /* 0x000fe200000006ff */
[C---:B------:R-:W-:Y:S01]  /*6d90*/  FFMA R15, R49.reuse, R0, R15 ;  /* 0x00000000310f7223 */ /* 0x040fe2000000000f */
[----:B------:R-:W-:Y:S01]  /*6da0*/  LOP3.LUT R0, R66, 0xffff0000, RZ, 0xc0, !PT ;  /* 0xffff000042007812 */ /* 0x000fe200078ec0ff */
[----:B------:R-:W-:Y:S01]  /*6db0*/  FFMA R12, R49, R3, R12 ;  /* 0x00000003310c7223 */ /* 0x000fe2000000000c */
[C---:B------:R-:W-:Y:S02]  /*6dc0*/  SHF.L.U32 R3, R72.reuse, 0x10, RZ ;  /* 0x0000001048037819 */ /* 0x040fe400000006ff */
[----:B------:R-:W-:Y:S01]  /*6dd0*/  F2FP.BF16.F32.PACK_AB R55, R11, R10 ;  /* 0x0000000a0b37723e */ /* 0x000fe200000010ff */
[----:B------:R-:W-:Y:S01]  /*6de0*/  FFMA R13, R49, R0, R13 ;  /* 0x00000000310d7223 */ /* 0x000fe2000000000d */
[----:B------:R-:W-:Y:S01]  /*6df0*/  LOP3.LUT R0, R67, 0xffff0000, RZ, 0xc0, !PT ;  /* 0xffff000043007812 */ /* 0x000fe200078ec0ff */
[----:B------:R-:W-:Y:S01]  /*6e00*/  FFMA R18, R49, R4, R18 ;  /* 0x0000000431127223 */ /* 0x000fe20000000012 */
[----:B------:R-:W-:Y:S01]  /*6e10*/  LOP3.LUT R4, R72, 0xffff0000, RZ, 0xc0, !PT ;  /* 0xffff000048047812 */ /* 0x000fe200078ec0ff */
[----:B------:R1:W-:Y:S01]  /*6e20*/  STS.128 [R108], R52 ;  /* 0x000000346c007388 */ /* 0x0003e20000000c00 */
[----:B------:R-:W-:Y:S01]  /*6e30*/  F2FP.BF16.F32.PACK_AB R8, R9, R8 ;  /* 0x000000080908723e */ /* 0x000fe200000010ff */
[----:B------:R-:W-:Y:S01]  /*6e40*/  FFMA R19, R49, R0, R19 ;  /* 0x0000000031137223 */ /* 0x000fe20000000013 */
[----:B------:R-:W-:Y:S01]  /*6e50*/  SHF.L.U32 R0, R73, 0x10, RZ ;  /* 0x0000001049007819 */ /* 0x000fe200000006ff */
[----:B------:R-:W-:Y:S01]  /*6e60*/  FFMA R16, R49, R3, R16 ;  /* 0x0000000331107223 */ /* 0x000fe20000000010 */
[----:B------:R-:W-:Y:S01]  /*6e70*/  LOP3.LUT R3, R73, 0xffff0000, RZ, 0xc0, !PT ;  /* 0xffff000049037812 */ /* 0x000fe200078ec0ff */
[----:B------:R-:W-:Y:S01]  /*6e80*/  FFMA R17, R49, R4, R17 ;  /* 0x0000000431117223 */ /* 0x000fe20000000011 */
[----:B------:R-:W-:Y:S01]  /*6e90*/  SHF.L.U32 R4, R75, 0x10, RZ ;  /* 0x000000104b047819 */ /* 0x000fe200000006ff */
[C---:B------:R-:W-:Y:S01]  /*6ea0*/  FFMA R22, R49.reuse, R0, R22 ;  /* 0x0000000031167223 */ /* 0x040fe20000000016 */
[C---:B------:R-:W-:Y:S01]  /*6eb0*/  SHF.L.U32 R0, R74.reuse, 0x10, RZ ;  /* 0x000000104a007819 */ /* 0x040fe200000006ff */
[----:B------:R-:W-:Y:S01]  /*6ec0*/  FFMA R23, R49, R3, R23 ;  /* 0x0000000331177223 */ /* 0x000fe20000000017 */
[----:B------:R-:W-:Y:S02]  /*6ed0*/  LOP3.LUT R3, R74, 0xffff0000, RZ, 0xc0, !PT ;  /* 0xffff00004a037812 */ /* 0x000fe400078ec0ff */
[----:B------:R-:W-:Y:S01]  /*6ee0*/  F2FP.BF16.F32.PACK_AB R9, R15, R14 ;  /* 0x0000000e0f09723e */ /* 0x000fe200000010ff */
[----:B------:R-:W-:Y:S01]  /*6ef0*/  FFMA R20, R49, R0, R20 ;  /* 0x0000000031147223 */ /* 0x000fe20000000014 */
[----:B------:R-:W-:Y:S01]  /*6f00*/  LOP3.LUT R0, R75, 0xffff0000, RZ, 0xc0, !PT ;  /* 0xffff00004b007812 */ /* 0x000fe200078ec0ff */
[C---:B------:R-:W-:Y:S01]  /*6f10*/  FFMA R21, R49.reuse, R3, R21 ;  /* 0x0000000331157223 */ /* 0x040fe20000000015 */
[C---:B------:R-:W-:Y:S01]  /*6f20*/  FFMA R26, R49.reuse, R4, R26 ;  /* 0x00000004311a7223 */ /* 0x040fe2000000001a */
[C---:B------:R-:W-:Y:S02]  /*6f30*/  SHF.L.U32 R3, R80.reuse, 0x10, RZ ;  /* 0x0000001050037819 */ /* 0x040fe400000006ff */
[----:B------:R-:W-:Y:S01]  /*6f40*/  FFMA R27, R49, R0, R27 ;  /* 0x00000000311b7223 */ /* 0x000fe2000000001b */
[----:B------:R-:W-:Y:S02]  /*6f50*/  LOP3.LUT R0, R80, 0xffff0000, RZ, 0xc0, !PT ;  /* 0xffff000050007812 */ /* 0x000fe400078ec0ff */
[----:B------:R-:W-:Y:S01]  /*6f60*/  SHF.L.U32 R4, R81, 0x10, RZ ;  /* 0x0000001051047819 */ /* 0x000fe200000006ff */
[----:B------:R-:W-:Y:S01]  /*6f70*/  FFMA R24, R49, R3, R24 ;  /* 0x0000000331187223 */ /* 0x000fe20000000018 */
[----:B------:R-:W-:Y:S01]  /*6f80*/  F2FP.BF16.F32.PACK_AB R10, R13, R12 ;  /* 0x0000000c0d0a723e */ /* 0x000fe200000010ff */
[----:B------:R-:W-:Y:S01]  /*6f90*/  FFMA R25, R49, R0, R25 ;  /* 0x0000000031197223 */ /* 0x000fe20000000019 */
[----:B------:R-:W-:Y:S01]  /*6fa0*/  F2FP.BF16.F32.PACK_AB R11, R19, R18 ;  /* 0x00000012130b723e */ /* 0x000fe200000010ff */
[----:B------:R-:W-:Y:S01]  /*6fb0*/  FFMA R30, R49, R4, R30 ;  /* 0x00000004311e7223 */ /* 0x000fe2000000001e */
[----:B------:R-:W-:Y:S02]  /*6fc0*/  LOP3.LUT R0, R81, 0xffff0000, RZ, 0xc0, !PT ;  /* 0xffff000051007812 */ /* 0x000fe400078ec0ff */
[C---:B------:R-:W-:Y:S01]  /*6fd0*/  SHF.L.U32 R3, R82.reuse, 0x10, RZ ;  /* 0x0000001052037819 */ /* 0x040fe200000006ff */
[----:B------:R1:W-:Y:S01]  /*6fe0*/  STS.128 [R112+0x10], R8 ;  /* 0x0000100870007388 */ /* 0x0003e20000000c00 */
[----:B------:R-:W-:Y:S01]  /*6ff0*/  LOP3.LUT R4, R82, 0xffff0000, RZ, 0xc0, !PT ;  /* 0xffff000052047812 */ /* 0x000fe200078ec0ff */
[----:B------:R-:W-:Y:S01]  /*7000*/  FFMA R31, R49, R0, R31 ;  /* 0x00000000311f7223 */ /* 0x000fe2000000001f */
[----:B------:R-:W-:Y:S01]  /*7010*/  SHF.L.U32 R5, R83, 0x10, RZ ;  /* 0x0000001053057819 */ /* 0x000fe200000006ff */
[----:B------:R-:W-:Y:S01]  /*7020*/  FFMA R28, R49, R3, R28 ;  /* 0x00000003311c7223 */ /* 0x000fe2000000001c */
[----:B------:R-:W-:Y:S01]  /*7030*/  LOP3.LUT R6, R83, 0xffff0000, RZ, 0xc0, !PT ;  /* 0xffff000053067812 */ /* 0x000fe200078ec0ff */
[----:B------:R-:W-:Y:S01]  /*7040*/  FFMA R29, R49, R4, R29 ;  /* 0x00000004311d7223 */ /* 0x000fe2000000001d */
[----:B------:R-:W-:Y:S01]  /*7050*/  F2FP.BF16.F32.PACK_AB R16, R17, R16 ;  /* 0x000000101110723e */ /* 0x000fe200000010ff */
[----:B------:R-:W-:Y:S01]  /*7060*/  FFMA R34, R49, R5, R34 ;  /* 0x0000000531227223 */ /* 0x000fe20000000022 */
[----:B------:R-:W-:Y:S01]  /*7070*/  F2FP.BF16.F32.PACK_AB R17, R23, R22 ;  /* 0x000000161711723e */ /* 0x000fe200000010ff */
[----:B------:R-:W-:Y:S01]  /*7080*/  FFMA R35, R49, R6, R35 ;  /* 0x0000000631237223 */ /* 0x000fe20000000023 */
[----:B------:R-:W-:Y:S02]  /*7090*/  F2FP.BF16.F32.PACK_AB R18, R21, R20 ;  /* 0x000000141512723e */ /* 0x000fe400000010ff */
[----:B------:R-:W-:Y:S02]  /*70a0*/  F2FP.BF16.F32.PACK_AB R19, R27, R26 ;  /* 0x0000001a1b13723e */ /* 0x000fe400000010ff */
[----:B------:R-:W-:Y:S02]  /*70b0*/  F2FP.BF16.F32.PACK_AB R24, R25, R24 ;  /* 0x000000181918723e */ /* 0x000fe400000010ff */
[----:B------:R-:W-:Y:S01]  /*70c0*/  F2FP.BF16.F32.PACK_AB R25, R31, R30 ;  /* 0x0000001e1f19723e */ /* 0x000fe200000010ff */
[----:B------:R1:W-:Y:S01]  /*70d0*/  STS.128 [R111+0x20], R16 ;  /* 0x000020106f007388 */ /* 0x0003e20000000c00 */
[----:B------:R-:W-:Y:S02]  /*70e0*/  F2FP.BF16.F32.PACK_AB R26, R29, R28 ;  /* 0x0000001c1d1a723e */ /* 0x000fe400000010ff */
[----:B------:R-:W-:Y:S05]  /*70f0*/  F2FP.BF16.F32.PACK_AB R27, R35, R34 ;  /* 0x00000022231b723e */ /* 0x000fea00000010ff */
[----:B------:R1:W-:Y:S01]  /*7100*/  STS.128 [R117+0x30], R24 ;  /* 0x0000301875007388 */ /* 0x0003e20000000c00 */
[----:B------:R-:W-:Y:S01]  /*7110*/  @!PT LDS RZ, [RZ] ;  /* 0x00000000fffff984 */ /* 0x000fe20000000800 */
[----:B------:R-:W-:Y:S01]  /*7120*/  @!PT LDS RZ, [RZ] ;  /* 0x00000000fffff984 */ /* 0x000fe20000000800 */
[----:B------:R-:W-:Y:S01]  /*7130*/  @!PT LDS RZ, [RZ] ;  /* 0x00000000fffff984 */ /* 0x000fe20000000800 */
[----:B------:R-:W-:Y:S01]  /*7140*/  @!PT LDS RZ, [RZ] ;  /* 0x00000000fffff984 */ /* 0x000fe20000000800 */
[----:B------:R3:W-:Y:S07]  /*7150*/  MEMBAR.ALL.CTA ;  /* 0x0000000000007992 */ /* 0x0007ee0000008000 */
[----:B---3--:R-:W3:Y:S02]  /*7160*/  FENCE.VIEW.ASYNC.S ;  /* 0x00000000000073c6 */ /* 0x008ee40000000000 */
[----:B---3--:R-:W-:Y:S06]  /*7170*/  BAR.SYNC.DEFER_BLOCKING 0x1, 0x80 ;  /* 0x0042000000007b1d */ /* 0x008fec0000010000 */
[----:B------:R-:W-:Y:S05]  /*7180*/  @P0 BRA `(.L_x_122) ;  /* 0x0000000000380947 */ /* 0x000fea0003800000 */
[----:B------:R-:W-:Y:S02]  /*7190*/  UIADD3 UR4, UPT, UPT, UR47, 0x200, URZ ;  /* 0x000002002f047890 */ /* 0x000fe4000fffe0ff */
[----:B------:R-:W-:Y:S01]  /*71a0*/  UIADD3 UR8, UP0, UPT, UR54, 0x680, URZ ;  /* 0x0000068036087890 */ /* 0x000fe2000ff1e0ff */
[----:B------:R-:W-:Y:S01]  /*71b0*/  UMOV UR43, UR52 ;  /* 0x00000034002b7c82 */ /* 0x000fe20008000000 */
[----:B------:R-:W-:Y:S02]  /*71c0*/  UIADD3 UR5, UPT, UPT, UR41, 0x80, URZ ;  /* 0x0000008029057890 */ /* 0x000fe4000fffe0ff */
[----:B------:R-:W-:Y:S01]  /*71d0*/  MOV R103, UR4 ;  /* 0x0000000400677c02 */ /* 0x000fe20008000f00 */
[----:B------:R-:W-:Y:S02]  /*71e0*/  UIADD3.X UR9, UPT, UPT, URZ, UR55, URZ, UP0, !UPT ;  /* 0x00000037ff097290 */ /* 0x000fe400087fe4ff */
[----:B------:R-:W-:Y:S01]  /*71f0*/  UIADD3 UR4, UPT, UPT, UR47, 0x1200, URZ ;  /* 0x000012002f047890 */ /* 0x000fe2000fffe0ff */
[----:B------:R-:W-:Y:S01]  /*7200*/  R2UR UR40, R103 ;  /* 0x00000000672872ca */ /* 0x000fe200000e0000 */
[----:B------:R-:W-:Y:S01]  /*7210*/  UMOV UR6, UR42 ;  /* 0x0000002a00067c82 */ /* 0x000fe20008000000 */
[----:B------:R-:W-:Y:S11]  /*7220*/  UMOV UR7, UR52 ;  /* 0x0000003400077c82 */ /* 0x000ff60008000000 */
[----:B------:R3:W-:Y:S01]  /*7230*/  UTMASTG.3D [UR40], [UR8] ;  /* 0x00000028080073b5 */ /* 0x0007e20008010000 */
[----:B------:R3:W-:Y:S01]  /*7240*/  UTMASTG.3D [UR4], [UR8] ;  /* 0x00000004080073b5 */ /* 0x0007e20008010000 */
[----:B------:R0:W-:Y:S01]  /*7250*/  UTMACMDFLUSH ;  /* 0x00000000000079b7 */ /* 0x0001e20000000000 */
[----:B---3--:R-:W-:Y:S04]  /*7260*/  DEPBAR.LE SB0, 0x1 ;  /* 0x000080400000791a */ /* 0x008fe80000000000 */
.L_x_122:
[----:B------:R-:W-:Y:S05]  /*7270*/  BSYNC.RECONVERGENT B0 ;  /* 0x0000000000007941 */ /* 0x000fea0003800200 */
.L_x_121:
[----:B------:R-:W-:Y:S01]  /*7280*/  BAR.SYNC.DEFER_BLOCKING 0x1, 0x80 ;  /* 0x0042000000007b1d */ /* 0x000fe20000010000 */
[----:B------:R-:W-:Y:S01]  /*7290*/  ISETP.NE.AND P1, PT, R115, RZ, PT ;  /* 0x000000ff7300720c */ /* 0x000fe20003f25270 */
[----:B------:R-:W-:Y:S01]  /*72a0*/  UISETP.NE.AND UP0, UPT, UR49, URZ, UPT ;  /* 0x000000ff3100728c */ /* 0x000fe2000bf05270 */
[----:B------:R-:W-:Y:S11]  /*72b0*/  LEA R3, R60, UR47, 0x3 ;  /* 0x0000002f3c037c11 */ /* 0x000ff6000f8e18ff */
[----:B------:R-:W-:Y:S01]  /*72c0*/  @P1 SHF.L.U32 R4, R107, 0x1f, RZ ;  /* 0x0000001f6b041819 */ /* 0x000fe200000006ff */
[----:B------:R-:W-:Y:S06]  /*72d0*/  BRA.U !UP0, `(.L_x_123) ;  /* 0x0000000108247547 */ /* 0x000fec000b800000 */
[----:B------:R-:W-:Y:S01]  /*72e0*/  IMAD.U32 R5, RZ, RZ, UR53 ;  /* 0x00000035ff057e24 */ /* 0x000fe2000f8e00ff */
[----:B------:R-:W-:Y:S01]  /*72f0*/  MOV R0, UR46 ;  /* 0x0000002e00007c02 */ /* 0x000fe20008000f00 */
[----:B------:R-:W-:Y:S03]  /*7300*/  UIADD3 UR53, UPT, UPT, UR53, 0x1, URZ ;  /* 0x0000000135357890 */ /* 0x000fe6000fffe0ff */
[----:B------:R-:W-:Y:S01]  /*7310*/  @P1 LEA R5, R5, UR47, 0x3 ;  /* 0x0000002f05051c11 */ /* 0x000fe2000f8e18ff */
[----:B------:R-:W-:Y:S04]  /*7320*/  UISETP.NE.AND UP0, UPT, UR53, 0x4, UPT ;  /* 0x000000043500788c */ /* 0x000fe8000bf05270 */
[----:B------:R-:W-:Y:S01]  /*7330*/  @P1 VIADD R5, R5, 0xa0 ;  /* 0x000000a005051836 */ /* 0x000fe20000000000 */
[----:B------:R-:W-:Y:S04]  /*7340*/  USEL UR53, UR53, URZ, UP0 ;  /* 0x000000ff35357287 */ /* 0x000fe80008000000 */
[----:B------:R-:W-:Y:S04]  /*7350*/  @P1 PRMT R0, R0, 0x654, R5 ;  /* 0x0000065400001816 */ /* 0x000fe80000000005 */
[----:B------:R3:W-:Y:S04]  /*7360*/  @P1 SYNCS.ARRIVE.TRANS64.RED.A1T0 RZ, [R0+URZ], RZ ;  /* 0x000000ff00ff19a7 */ /* 0x0007e800081004ff */
.L_x_123:
[----:B------:R-:W4:Y:S01]  /*7370*/  @P1 SYNCS.PHASECHK.TRANS64.TRYWAIT P0, [R3+URZ+0x80], R4 ;  /* 0x00008004030015a7 */ /* 0x000f2200080011ff */
[----:B------:R-:W-:Y:S01]  /*7380*/  BSSY B1, `(.L_x_124) ;  /* 0x0000016000017945 */ /* 0x000fe20003800000 */
[----:B----4-:R-:W-:Y:S03]  /*7390*/  @P1 SEL R61, RZ, 0x1, !P0 ;  /* 0x00000001ff3d1807 */ /* 0x010fe60004000000 */
[----:B------:R-:W-:Y:S05]  /*73a0*/  @!P1 BRA `(.L_x_125) ;  /* 0x00000000004c9947 */ /* 0x000fea0003800000 */
[----:B------:R-:W-:Y:S01]  /*73b0*/  ISETP.NE.AND P0, PT, R61, RZ, PT ;  /* 0x000000ff3d00720c */ /* 0x000fe20003f05270 */
[----:B------:R-:W-:Y:S01]  /*73c0*/  BSSY B0, `(.L_x_126) ;  /* 0x000000b000007945 */ /* 0x000fe20003800000 */
[----:B------:R-:W-:Y:S11]  /*73d0*/  ISETP.NE.AND P1, PT, R62, RZ, PT ;  /* 0x000000ff3e00720c */ /* 0x000ff60003f25270 */
[----:B------:R-:W-:Y:S02]  /*73e0*/  @!UPT UIADD3 URZ, UPT, UPT, URZ, URZ, URZ ;  /* 0x000000fffffff290 */ /* 0x000fe4000fffe0ff */
[C---:B------:R-:W-:Y:S01]  /*73f0*/  @P1 IMAD R7, R60.reuse, 0x2000, R108 ;  /* 0x000020003c071824 */ /* 0x040fe200078e026c */
[C---:B------:R-:W-:Y:S01]  /*7400*/  @P1 LEA R5, R60.reuse, R111, 0xd ;  /* 0x0000006f3c051211 */ /* 0x040fe200078e68ff */
[C---:B------:R-:W-:Y:S02]  /*7410*/  @P1 IMAD R6, R60.reuse, 0x2000, R112 ;  /* 0x000020003c061824 */ /* 0x040fe400078e0270 */
[----:B------:R-:W-:Y:S01]  /*7420*/  @P1 IMAD R4, R60, 0x2000, R117 ;  /* 0x000020003c041824 */ /* 0x000fe200078e0275 */
[----:B------:R-:W-:Y:S06]  /*7430*/  @P0 BRA `(.L_x_127) ;  /* 0x00000000000c0947 */ /* 0x000fec0003800000 */
[----:B---3--:R-:W-:Y:S04]  /*7440*/  SHF.L.U32 R0, R107, 0x1f, RZ ;  /* 0x0000001f6b007819 */ /* 0x008fe800000006ff */
[----:B------:R-:W3:Y:S02]  /*7450*/  SYNCS.PHASECHK.TRANS64.TRYWAIT P0, [R3+URZ+0x80], R0 ;  /* 0x00008000030075a7 */ /* 0x000ee400080011ff */
[----:B---3--:R-:W-:Y:S05]  /*7460*/  @!P0 BRA `(.L_x_128) ;  /* 0x0000003400548947 */ /* 0x008fea0003800000 */
.L_x_127:
[----:B------:R-:W-:Y:S05]  /*7470*/  BSYNC B0 ;  /* 0x0000000000007941 */ /* 0x000fea0003800000 */
.L_x_126:
[----:B------:R-:W-:Y:S02]  /*7480*/  ISETP.NE.AND P0, PT, R62, RZ, PT ;  /* 0x000000ff3e00720c */ /* 0x000fe40003f05270 */
[----:B------:R-:W-:Y:S11]  /*7490*/  IADD3 R60, PT, PT, R60, 0x1, RZ ;  /* 0x000000013c3c7810 */ /* 0x000ff60007ffe0ff */
[----:B------:R4:W1:Y:S04]  /*74a0*/  @P0 LDS.128 R56, [R7] ;  /* 0x0000000007380984 */ /* 0x0008680000000c00 */
[----:B------:R4:W1:Y:S04]  /*74b0*/  @P0 LDS.128 R64, [R6+0x10] ;  /* 0x0000100006400984 */ /* 0x0008680000000c00 */
[----:B------:R4:W1:Y:S04]  /*74c0*/  @P0 LDS.128 R72, [R5+0x20] ;  /* 0x0000200005480984 */ /* 0x0008680000000c00 */
[----:B------:R4:W1:Y:S02]  /*74d0*/  @P0 LDS.128 R80, [R4+0x30] ;  /* 0x0000300004500984 */ /* 0x0008640000000c00 */
.L_x_125:
[----:B------:R-:W-:Y:S05]  /*74e0*/  BSYNC B1 ;  /* 0x0000000000017941 */ /* 0x000fea0003800000 */
.L_x_124:
[----:B---3--:R-:W-:Y:S05]  /*74f0*/  VIADD R0, R51, 0x20 ;  /* 0x0000002033007836 */ /* 0x008fea0000000000 */
[----:B------:R-:W-:Y:S04]  /*7500*/  SHF.R.U32.HI R0, RZ, 0x15, R0 ;  /* 0x00000015ff007819 */ /* 0x000fe80000011600 */
[----:B------:R-:W-:Y:S11]  /*7510*/  LOP3.LUT P0, RZ, R0, 0x3, R99, 0x48, !PT ;  /* 0x0000000300ff7812 */ /* 0x000ff60007804863 */
[----:B------:R-:W-:Y:S02]  /*7520*/  @!UPT UIADD3 URZ, UPT, UPT, URZ, URZ, URZ ;  /* 0x000000fffffff290 */ /* 0x000fe4000fffe0ff */
[----:B------:R-:W-:Y:S05]  /*7530*/  @!P0 BRA `(.L_x_129) ;  /* 0x0000000000408947 */ /* 0x000fea0003800000 */
[----:B------:R-:W4:Y:S01]  /*7540*/  LDCU.64 UR8, c[0x4][0x70] ;  /* 0x01000e00ff0877ac */ /* 0x000f220008000a00 */
[----:B------:R-:W-:Y:S01]  /*7550*/  MOV R15, 0x0 ;  /* 0x00000000000f7802 */ /* 0x000fe20000000f00 */
[----:B------:R-:W-:Y:S02]  /*7560*/  HFMA2 R12, -RZ, RZ, 0, 5.9604644775390625e-08 ;  /* 0x00000001ff0c7431 */ /* 0x000fe400000001ff */
[----:B-1----:R-:W-:Y:S02]  /*7570*/  IMAD.MOV.U32 R8, RZ, RZ, 0x192 ;  /* 0x00000192ff087424 */ /* 0x002fe400078e00ff */
[----:B------:R-:W-:Y:S01]  /*7580*/  IMAD.MOV.U32 R13, RZ, RZ, RZ ;  /* 0x000000ffff0d7224 */ /* 0x000fe200078e00ff */
[----:B------:R-:W1:Y:S01]  /*7590*/  LDCU.64 UR6, c[0x4][0x78] ;  /* 0x01000f00ff0677ac */ /* 0x000e620008000a00 */
[----:B------:R-:W3:Y:S01]  /*75a0*/  LDC.64 R14, c[0x4][R15] ;  /* 0x010000000f0e7b82 */ /* 0x000ee20000000a00 */
[----:B------:R-:W5:Y:S01]  /*75b0*/  LDCU.64 UR4, c[0x4][0x10] ;  /* 0x01000200ff0477ac */ /* 0x000f620008000a00 */
[----:B----4-:R-:W-:Y:S01]  /*75c0*/  MOV R5, UR9 ;  /* 0x0000000900057c02 */ /* 0x010fe20008000f00 */
[----:B------:R-:W-:Y:S01]  /*75d0*/  IMAD.U32 R4, RZ, RZ, UR8 ;  /* 0x00000008ff047e24 */ /* 0x000fe2000f8e00ff */
[----:B-1----:R-:W-:Y:S01]  /*75e0*/  MOV R7, UR7 ;  /* 0x0000000700077c02 */ /* 0x002fe20008000f00 */
[----:B------:R-:W-:Y:S01]  /*75f0*/  IMAD.U32 R6, RZ, RZ, UR6 ;  /* 0x00000006ff067e24 */ /* 0x000fe2000f8e00ff */
[----:B-----5:R-:W-:Y:S01]  /*7600*/  MOV R11, UR5 ;  /* 0x00000005000b7c02 */ /* 0x020fe20008000f00 */
[----:B------:R-:W-:Y:S02]  /*7610*/  IMAD.U32 R10, RZ, RZ, UR4 ;  /* 0x00000004ff0a7e24 */ /* 0x000fe4000f8e00ff */
[----:B------:R-:W-:Y:S07]  /*7620*/  LEPC R20, `(.L_x_129) ;  /* 0x000000001014794e */ /* 0x000fee0000000000 */
[----:B--23--:R-:W-:Y:S05]  /*7630*/  CALL.ABS.NOINC R14 ;  /* 0x000000000e007343 */ /* 0x00cfea0003c00000 */
.L_x_129:
[----:B------:R-:W-:Y:S01]  /*7640*/  ISETP.NE.AND P6, PT, R115, RZ, PT ;  /* 0x000000ff7300720c */ /* 0x000fe20003fc5270 */
[----:B------:R-:W-:Y:S05]  /*7650*/  WARPSYNC.ALL ;  /* 0x0000000000007948 */ /* 0x000fea0003800000 */
[----:B------:R-:W-:Y:S01]  /*7660*/  R2UR UR4, R51 ;  /* 0x00000000330472ca */ /* 0x000fe200000e0000 */
[----:B------:R-:W-:Y:S01]  /*7670*/  BSSY.RECONVERGENT B0, `(.L_x_130) ;  /* 0x0000094000007945 */ /* 0x000fe20003800200 */
[----:B------:R-:W-:Y:S02]  /*7680*/  MOV R50, UR53 ;  /* 0x0000003500327c02 */ /* 0x000fe40008000f00 */
[----:B-1----:R-:W-:Y:S02]  /*7690*/  SHF.L.U32 R48, R56, 0x10, RZ ;  /* 0x0000001038307819 */ /* 0x002fe400000006ff */
[----:B------:R-:W-:Y:S02]  /*76a0*/  MOV R52, UR46 ;  /* 0x0000002e00347c02 */ /* 0x000fe40008000f00 */
[----:B------:R-:W-:Y:S02]  /*76b0*/  @P6 LEA R50, R50, UR47, 0x3 ;  /* 0x0000002f32326c11 */ /* 0x000fe4000f8e18ff */
[----:B------:R-:W-:Y:S02]  /*76c0*/  ISETP.NE.AND P0, PT, R104, RZ, PT ;  /* 0x000000ff6800720c */ /* 0x000fe40003f05270 */
[----:B------:R-:W-:Y:S01]  /*76d0*/  @P6 IADD3 R50, PT, PT, R50, 0xa0, RZ ;  /* 0x000000a032326810 */ /* 0x000fe20007ffe0ff */
[----:B----4-:R-:W1:Y:S02]  /*76e0*/  LDTM.x32 R4, tmem[UR4+0x20] ;  /* 0x00002004000479ee */ /* 0x010e6400082c0000 */
[C-C-:B-1----:R-:W-:Y:S01]  /*76f0*/  FFMA R0, R47.reuse, R4, R2.reuse ;  /* 0x000000042f007223 */ /* 0x142fe20000000002 */
        /* <DEDUP_REMOVED lines=28> */
[----:B------:R-:W-:Y:S01]  /*78c0*/  LOP3.LUT R32, R56, 0xffff0000, RZ, 0xc0, !PT ;  /* 0xffff000038207812 */ /* 0x000fe200078ec0ff */
[--C-:B------:R-:W-:Y:S01]  /*78d0*/  FFMA R29, R47, R33, R2.reuse ;  /* 0x000000212f1d7223 */ /* 0x100fe20000000002 */
[----:B------:R-:W-:Y:S01]  /*78e0*/  SHF.L.U32 R33, R57, 0x10, RZ ;  /* 0x0000001039217819 */ /* 0x000fe200000006ff */
[C-C-:B------:R-:W-:Y:S01]  /*78f0*/  FFMA R34, R47.reuse, R34, R2.reuse ;  /* 0x000000222f227223 */ /* 0x140fe20000000002 */
[----:B------:R-:W-:Y:S01]  /*7900*/  FFMA R35, R47, R35, R2 ;  /* 0x000000232f237223 */ /* 0x000fe20000000002 */
[C---:B------:R-:W-:Y:S01]  /*7910*/  FFMA R0, R49.reuse, R48, R0 ;  /* 0x0000003031007223 */ /* 0x040fe20000000000 */
[----:B------:R-:W-:Y:S01]  /*7920*/  @P6 PRMT R48, R52, 0x654, R50 ;  /* 0x0000065434306816 */ /* 0x000fe20000000032 */
[----:B------:R-:W-:Y:S01]  /*7930*/  FFMA R3, R49, R32, R3 ;  /* 0x0000002031037223 */ /* 0x000fe20000000003 */
[----:B------:R-:W-:Y:S01]  /*7940*/  LOP3.LUT R32, R57, 0xffff0000, RZ, 0xc0, !PT ;  /* 0xffff000039207812 */ /* 0x000fe200078ec0ff */
[----:B------:R-:W-:Y:S01]  /*7950*/  FFMA R6, R49, R33, R6 ;  /* 0x0000002131067223 */ /* 0x000fe20000000006 */
[C---:B------:R-:W-:Y:S02]  /*7960*/  SHF.L.U32 R33, R58.reuse, 0x10, RZ ;  /* 0x000000103a217819 */ /* 0x040fe400000006ff */
[----:B------:R-:W-:Y:S01]  /*7970*/  F2FP.BF16.F32.PACK_AB R52, R3, R0 ;  /* 0x000000000334723e */ /* 0x000fe200000010ff */
[C---:B------:R-:W-:Y:S01]  /*7980*/  FFMA R7, R49.reuse, R32, R7 ;  /* 0x0000002031077223 */ /* 0x040fe20000000007 */
[----:B------:R-:W-:Y:S01]  /*7990*/  LOP3.LUT R0, R58, 0xffff0000, RZ, 0xc0, !PT ;  /* 0xffff00003a007812 */ /* 0x000fe200078ec0ff */
[----:B------:R-:W-:Y:S01]  /*79a0*/  FFMA R4, R49, R33, R4 ;  /* 0x0000002131047223 */ /* 0x000fe20000000004 */
[C---:B------:R-:W-:Y:S02]  /*79b0*/  SHF.L.U32 R3, R59.reuse, 0x10, RZ ;  /* 0x000000103b037819 */ /* 0x040fe400000006ff */
[----:B------:R-:W-:Y:S01]  /*79c0*/  LOP3.LUT R32, R59, 0xffff0000, RZ, 0xc0, !PT ;  /* 0xffff00003b207812 */ /* 0x000fe200078ec0ff */
[C---:B------:R-:W-:Y:S01]  /*79d0*/  FFMA R5, R49.reuse, R0, R5 ;  /* 0x0000000031057223 */ /* 0x040fe20000000005 */
[C---:B------:R-:W-:Y:S01]  /*79e0*/  SHF.L.U32 R0, R64.reuse, 0x10, RZ ;  /* 0x0000001040007819 */ /* 0x040fe200000006ff */
[C---:B------:R-:W-:Y:S01]  /*79f0*/  FFMA R10, R49.reuse, R3, R10 ;  /* 0x00000003310a7223 */ /* 0x040fe2000000000a */
[----:B------:R-:W-:Y:S01]  /*7a00*/  LOP3.LUT R3, R64, 0xffff0000, RZ, 0xc0, !PT ;  /* 0xffff000040037812 */ /* 0x000fe200078ec0ff */
[----:B------:R-:W-:Y:S01]  /*7a10*/  FFMA R11, R49, R32, R11 ;  /* 0x00000020310b7223 */ /* 0x000fe2000000000b */
[----:B------:R-:W-:Y:S01]  /*7a20*/  F2FP.BF16.F32.PACK_AB R54, R5, R4 ;  /* 0x000000040536723e */ /* 0x000fe200000010ff */
[----:B------:R-:W-:Y:S01]  /*7a30*/  FFMA R8, R49, R0, R8 ;  /* 0x0000000031087223 */ /* 0x000fe20000000008 */
[----:B------:R-:W-:Y:S01]  /*7a40*/  SHF.L.U32 R4, R65, 0x10, RZ ;  /* 0x0000001041047819 */ /* 0x000fe200000006ff */
[----:B------:R-:W-:Y:S01]  /*7a50*/  FFMA R9, R49, R3, R9 ;  /* 0x0000000331097223 */ /* 0x000fe20000000009 */
[----:B------:R-:W-:Y:S02]  /*7a60*/  LOP3.LUT R0, R65, 0xffff0000, RZ, 0xc0, !PT ;  /* 0xffff000041007812 */ /* 0x000fe400078ec0ff */
[C---:B------:R-:W-:Y:S01]  /*7a70*/  SHF.L.U32 R3, R66.reuse, 0x10, RZ ;  /* 0x0000001042037819 */ /* 0x040fe200000006ff */
[C---:B------:R-:W-:Y:S01]  /*7a80*/  FFMA R14, R49.reuse, R4, R14 ;  /* 0x00000004310e7223 */ /* 0x040fe2000000000e */
[----:B------:R-:W-:Y:S01]  /*7a90*/  LOP3.LUT R4, R66, 0xffff0000, RZ, 0xc0, !PT ;  /* 0xffff000042047812 */ /* 0x000fe200078ec0ff */
        /* <DEDUP_REMOVED lines=14> */
[C---:B------:R-:W-:Y:S01]  /*7b80*/  SHF.L.U32 R3, R74.reuse, 0x10, RZ ;  /* 0x000000104a037819 */ /* 0x040fe200000006ff */
[----:B------:R-:W-:Y:S01]  /*7b90*/  FFMA R22, R49, R4, R22 ;  /* 0x0000000431167223 */ /* 0x000fe20000000016 */
[----:B------:R-:W-:Y:S01]  /*7ba0*/  F2FP.BF16.F32.PACK_AB R55, R11, R10 ;  /* 0x0000000a0b37723e */ /* 0x000fe200000010ff */
[C---:B------:R-:W-:Y:S01]  /*7bb0*/  FFMA R23, R49.reuse, R0, R23 ;  /* 0x0000000031177223 */ /* 0x040fe20000000017 */
[----:B------:R-:W-:Y:S01]  /*7bc0*/  LOP3.LUT R0, R74, 0xffff0000, RZ, 0xc0, !PT ;  /* 0xffff00004a007812 */ /* 0x000fe200078ec0ff */
[----:B------:R-:W-:Y:S01]  /*7bd0*/  FFMA R20, R49, R3, R20 ;  /* 0x0000000331147223 */ /* 0x000fe20000000014 */
[----:B------:R-:W-:Y:S01]  /*7be0*/  SHF.L.U32 R4, R75, 0x10, RZ ;  /* 0x000000104b047819 */ /* 0x000fe200000006ff */
[----:B------:R1:W-:Y:S01]  /*7bf0*/  STS.128 [R108+0x2000], R52 ;  /* 0x002000346c007388 */ /* 0x0003e20000000c00 */
[C---:B------:R-:W-:Y:S01]  /*7c00*/  SHF.L.U32 R3, R80.reuse, 0x10, RZ ;  /* 0x0000001050037819 */ /* 0x040fe200000006ff */
[----:B------:R-:W-:Y:S01]  /*7c10*/  FFMA R21, R49, R0, R21 ;  /* 0x0000000031157223 */ /* 0x000fe20000000015 */
[----:B------:R-:W-:Y:S01]  /*7c20*/  LOP3.LUT R0, R75, 0xffff0000, RZ, 0xc0, !PT ;  /* 0xffff00004b007812 */ /* 0x000fe200078ec0ff */
[----:B------:R-:W-:Y:S01]  /*7c30*/  FFMA R26, R49, R4, R26 ;  /* 0x00000004311a7223 */ /* 0x000fe2000000001a */
[----:B------:R-:W-:Y:S02]  /*7c40*/  LOP3.LUT R4, R80, 0xffff0000, RZ, 0xc0, !PT ;  /* 0xffff000050047812 */ /* 0x000fe400078ec0ff */
[----:B------:R-:W-:Y:S01]  /*7c50*/  F2FP.BF16.F32.PACK_AB R8, R9, R8 ;  /* 0x000000080908723e */ /* 0x000fe200000010ff */
[----:B------:R-:W-:Y:S01]  /*7c60*/  FFMA R27, R49, R0, R27 ;  /* 0x00000000311b7223 */ /* 0x000fe2000000001b */
[----:B------:R-:W-:Y:S01]  /*7c70*/  SHF.L.U32 R5, R81, 0x10, RZ ;  /* 0x0000001051057819 */ /* 0x000fe200000006ff */
[----:B------:R-:W-:Y:S01]  /*7c80*/  FFMA R24, R49, R3, R24 ;  /* 0x0000000331187223 */ /* 0x000fe20000000018 */
[----:B------:R-:W-:Y:S01]  /*7c90*/  F2FP.BF16.F32.PACK_AB R9, R15, R14 ;  /* 0x0000000e0f09723e */ /* 0x000fe200000010ff */
[----:B------:R-:W-:Y:S01]  /*7ca0*/  FFMA R25, R49, R4, R25 ;  /* 0x0000000431197223 */ /* 0x000fe20000000019 */
[----:B------:R-:W-:Y:S01]  /*7cb0*/  F2FP.BF16.F32.PACK_AB R10, R13, R12 ;  /* 0x0000000c0d0a723e */ /* 0x000fe200000010ff */
[----:B------:R-:W-:Y:S01]  /*7cc0*/  FFMA R30, R49, R5, R30 ;  /* 0x00000005311e7223 */ /* 0x000fe2000000001e */
[----:B------:R-:W-:Y:S02]  /*7cd0*/  F2FP.BF16.F32.PACK_AB R11, R19, R18 ;  /* 0x00000012130b723e */ /* 0x000fe400000010ff */
        /* <DEDUP_REMOVED lines=19> */
[----:B------:R-:W-:Y:S02]  /*7e10*/  F2FP.BF16.F32.PACK_AB R27, R35, R34 ;  /* 0x00000022231b723e */ /* 0x000fe400000010ff */
[----:B------:R-:W-:Y:S02]  /*7e20*/  LEA R0, R60, UR47, 0x3 ;  /* 0x0000002f3c007c11 */ /* 0x000fe4000f8e18ff */
[----:B------:R-:W-:Y:S01]  /*7e30*/  @P6 SHF.L.U32 R3, R107, 0x1f, RZ ;  /* 0x0000001f6b036819 */ /* 0x000fe200000006ff */
        /* <DEDUP_REMOVED lines=9> */
[----:B------:R-:W-:Y:S02]  /*7ed0*/  UIADD3 UR12, UP0, UPT, UR54, 0x680, URZ ;  /* 0x00000680360c7890 */ /* 0x000fe4000ff1e0ff */
[----:B------:R-:W-:Y:S02]  /*7ee0*/  UIADD3 UR9, UPT, UPT, UR41, 0x20, URZ ;  /* 0x0000002029097890 */ /* 0x000fe4000fffe0ff */
[----:B------:R-:W-:Y:S02]  /*7ef0*/  UIADD3 UR8, UPT, UPT, UR47, 0x2200, URZ ;  /* 0x000022002f087890 */ /* 0x000fe4000fffe0ff */
[----:B------:R-:W-:Y:S01]  /*7f00*/  UIADD3.X UR13, UPT, UPT, URZ, UR55, URZ, UP0, !UPT ;  /* 0x00000037ff0d7290 */ /* 0x000fe200087fe4ff */
[----:B------:R-:W-:Y:S01]  /*7f10*/  UMOV UR10, UR42 ;  /* 0x0000002a000a7c82 */ /* 0x000fe20008000000 */
[----:B------:R-:W-:Y:S01]  /*7f20*/  UMOV UR11, UR52 ;  /* 0x00000034000b7c82 */ /* 0x000fe20008000000 */
[----:B------:R-:W-:Y:S02]  /*7f30*/  UIADD3 UR5, UPT, UPT, UR41, 0xa0, URZ ;  /* 0x000000a029057890 */ /* 0x000fe4000fffe0ff */
[----:B------:R-:W-:Y:S01]  /*7f40*/  UIADD3 UR4, UPT, UPT, UR47, 0x3200, URZ ;  /* 0x000032002f047890 */ /* 0x000fe2000fffe0ff */
[----:B------:R-:W-:Y:S03]  /*7f50*/  UMOV UR6, UR42 ;  /* 0x0000002a00067c82 */ /* 0x000fe60008000000 */
[----:B------:R3:W-:Y:S01]  /*7f60*/  UTMASTG.3D [UR8], [UR12] ;  /* 0x000000080c0073b5 */ /* 0x0007e20008010000 */
[----:B------:R-:W-:Y:S04]  /*7f70*/  UMOV UR7, UR52 ;  /* 0x0000003400077c82 */ /* 0x000fe80008000000 */
[----:B------:R3:W-:Y:S01]  /*7f80*/  UTMASTG.3D [UR4], [UR12] ;  /* 0x000000040c0073b5 */ /* 0x0007e20008010000 */
[----:B------:R0:W-:Y:S01]  /*7f90*/  UTMACMDFLUSH ;  /* 0x00000000000079b7 */ /* 0x0001e20000000000 */
[----:B---3--:R-:W-:Y:S04]  /*7fa0*/  DEPBAR.LE SB0, 0x1 ;  /* 0x000080400000791a */ /* 0x008fe80000000000 */
.L_x_131:
[----:B------:R-:W-:Y:S05]  /*7fb0*/  BSYNC.RECONVERGENT B0 ;  /* 0x0000000000007941 */ /* 0x000fea0003800200 */
.L_x_130:
[----:B------:R-:W-:Y:S01]  /*7fc0*/  BAR.SYNC.DEFER_BLOCKING 0x1, 0x80 ;  /* 0x0042000000007b1d */ /* 0x000fe20000010000 */
[----:B------:R-:W-:Y:S04]  /*7fd0*/  UIADD3 UR43, UPT, UPT, UR53, 0x1, URZ ;  /* 0x00000001352b7890 */ /* 0x000fe8000fffe0ff */
[----:B------:R-:W-:Y:S04]  /*7fe0*/  UISETP.NE.AND UP0, UPT, UR43, 0x4, UPT ;  /* 0x000000042b00788c */ /* 0x000fe8000bf05270 */
[----:B------:R-:W-:Y:S01]  /*7ff0*/  USEL UR43, UR43, URZ, UP0 ;  /* 0x000000ff2b2b7287 */ /* 0x000fe20008000000 */
[----:B------:R3:W-:Y:S01]  /*8000*/  @P6 SYNCS.ARRIVE.TRANS64.RED.A1T0 RZ, [R48+URZ], RZ ;  /* 0x000000ff30ff69a7 */ /* 0x0007e200081004ff */
[----:B------:R-:W-:Y:S01]  /*8010*/  BSSY B1, `(.L_x_132) ;  /* 0x0000017000017945 */ /* 0x000fe20003800000 */
[----:B------:R-:W4:Y:S02]  /*8020*/  @P6 SYNCS.PHASECHK.TRANS64.TRYWAIT P0, [R0+URZ+0x80], R3 ;  /* 0x00008003000065a7 */ /* 0x000f2400080011ff */
[----:B----4-:R-:W-:Y:S01]  /*8030*/  @P6 SEL R61, RZ, 0x1, !P0 ;  /* 0x00000001ff3d6807 */ /* 0x010fe20004000000 */
[----:B---3--:R-:W-:Y:S06]  /*8040*/  @!P6 BRA `(.L_x_133) ;  /* 0x00000000004ce947 */ /* 0x008fec0003800000 */
        /* <DEDUP_REMOVED lines=9> */
[----:B------:R-:W-:Y:S04]  /*80e0*/  SHF.L.U32 R7, R107, 0x1f, RZ ;  /* 0x0000001f6b077819 */ /* 0x000fe800000006ff */
[----:B------:R-:W3:Y:S02]  /*80f0*/  SYNCS.PHASECHK.TRANS64.TRYWAIT P0, [R0+URZ+0x80], R7 ;  /* 0x00008007000075a7 */ /* 0x000ee400080011ff */
[----:B---3--:R-:W-:Y:S05]  /*8100*/  @!P0 BRA `(.L_x_136) ;  /* 0x0000002800408947 */ /* 0x008fea0003800000 */
.L_x_135:
[----:B------:R-:W-:Y:S05]  /*8110*/  BSYNC B0 ;  /* 0x0000000000007941 */ /* 0x000fea0003800000 */
.L_x_134:
[----:B------:R-:W-:Y:S02]  /*8120*/  ISETP.NE.AND P0, PT, R62, RZ, PT ;  /* 0x000000ff3e00720c */ /* 0x000fe40003f05270 */
[----:B------:R-:W-:Y:S11]  /*8130*/  IADD3 R60, PT, PT, R60, 0x1, RZ ;  /* 0x000000013c3c7810 */ /* 0x000ff60007ffe0ff */
[----:B------:R4:W1:Y:S04]  /*8140*/  @P0 LDS.128 R56, [R6] ;  /* 0x0000000006380984 */ /* 0x0008680000000c00 */
[----:B------:R4:W1:Y:S04]  /*8150*/  @P0 LDS.128 R64, [R5+0x10] ;  /* 0x0000100005400984 */ /* 0x0008680000000c00 */
[----:B------:R4:W1:Y:S04]  /*8160*/  @P0 LDS.128 R72, [R4+0x20] ;  /* 0x0000200004480984 */ /* 0x0008680000000c00 */
[----:B------:R4:W1:Y:S02]  /*8170*/  @P0 LDS.128 R80, [R3+0x30] ;  /* 0x0000300003500984 */ /* 0x0008640000000c00 */
.L_x_133:
[----:B------:R-:W-:Y:S05]  /*8180*/  BSYNC B1 ;  /* 0x0000000000017941 */ /* 0x000fea0003800000 */
.L_x_132:
        /* <DEDUP_REMOVED lines=21> */
.L_x_137:
        /* <DEDUP_REMOVED lines=151> */
.L_x_139:
[----:B------:R-:W-:Y:S05]  /*8c50*/  BSYNC.RECONVERGENT B0 ;  /* 0x0000000000007941 */ /* 0x000fea0003800200 */
.L_x_138:
        /* <DEDUP_REMOVED lines=21> */
.L_x_143:
[----:B------:R-:W-:Y:S05]  /*8db0*/  BSYNC B0 ;  /* 0x0000000000007941 */ /* 0x000fea0003800000 */
.L_x_142:
[----:B------:R-:W-:Y:S11]  /*8dc0*/  ISETP.NE.AND P0, PT, R62, RZ, PT ;  /* 0x000000ff3e00720c */ /* 0x000ff60003f05270 */
[----:B------:R-:W-:Y:S02]  /*8dd0*/  @!UPT UIADD3 URZ, UPT, UPT, URZ, URZ, URZ ;  /* 0x000000fffffff290 */ /* 0x000fe4000fffe0ff */
[----:B------:R4:W1:Y:S04]  /*8de0*/  @P0 LDS.128 R56, [R5] ;  /* 0x0000000005380984 */ /* 0x0008680000000c00 */
[----:B------:R4:W1:Y:S04]  /*8df0*/  @P0 LDS.128 R64, [R4+0x10] ;  /* 0x0000100004400984 */ /* 0x0008680000000c00 */
[----:B------:R4:W1:Y:S04]  /*8e00*/  @P0 LDS.128 R72, [R3+0x20] ;  /* 0x0000200003480984 */ /* 0x0008680000000c00 */
[----:B------:R4:W1:Y:S02]  /*8e10*/  @P0 LDS.128 R80, [R60+0x30] ;  /* 0x000030003c500984 */ /* 0x0008640000000c00 */
.L_x_141:
[----:B------:R-:W-:Y:S05]  /*8e20*/  BSYNC B1 ;  /* 0x0000000000017941 */ /* 0x000fea0003800000 */
.L_x_140:
        /* <DEDUP_REMOVED lines=21> */
.L_x_145:
[----:B------:R-:W-:Y:S01]  /*8f80*/  ISETP.NE.AND P0, PT, R104, RZ, PT ;  /* 0x000000ff6800720c */ /* 0x000fe20003f05270 */
[----:B------:R-:W-:Y:S05]  /*8f90*/  WARPSYNC.ALL ;  /* 0x0000000000007948 */ /* 0x000fea0003800000 */
[----:B------:R-:W-:Y:S01]  /*8fa0*/  R2UR UR4, R51 ;  /* 0x00000000330472ca */ /* 0x000fe200000e0000 */
[----:B------:R-:W-:Y:S01]  /*8fb0*/  BSSY.RECONVERGENT B0, `(.L_x_146) ;  /* 0x0000090000007945 */ /* 0x000fe20003800200 */
[C---:B-1----:R-:W-:Y:S02]  /*8fc0*/  SHF.L.U32 R48, R56.reuse, 0x10, RZ ;  /* 0x0000001038307819 */ /* 0x042fe400000006ff */
[----:B------:R-:W-:Y:S02]  /*8fd0*/  LOP3.LUT R50, R56, 0xffff0000, RZ, 0xc0, !PT ;  /* 0xffff000038327812 */ /* 0x000fe400078ec0ff */
[C---:B------:R-:W-:Y:S02]  /*8fe0*/  SHF.L.U32 R51, R57.reuse, 0x10, RZ ;  /* 0x0000001039337819 */ /* 0x040fe400000006ff */
[----:B------:R-:W-:Y:S02]  /*8ff0*/  LOP3.LUT R52, R57, 0xffff0000, RZ, 0xc0, !PT ;  /* 0xffff000039347812 */ /* 0x000fe400078ec0ff */
[C---:B------:R-:W-:Y:S02]  /*9000*/  SHF.L.U32 R53, R58.reuse, 0x10, RZ ;  /* 0x000000103a357819 */ /* 0x040fe400000006ff */
[----:B------:R-:W-:Y:S01]  /*9010*/  LOP3.LUT R54, R58, 0xffff0000, RZ, 0xc0, !PT ;  /* 0xffff00003a367812 */ /* 0x000fe200078ec0ff */
[----:B----4-:R-:W1:Y:S01]  /*9020*/  LDTM.x32 R4, tmem[UR4+0x60] ;  /* 0x00006004000479ee */ /* 0x010e6200082c0000 */
[C---:B------:R-:W-:Y:S01]  /*9030*/  SHF.L.U32 R55, R59.reuse, 0x10, RZ ;  /* 0x000000103b377819 */ /* 0x040fe200000006ff */
[----:B------:R-:W-:Y:S01]  /*9040*/  NOP ;  /* 0x0000000000007918 */ /* 0x000fe20000000000 */
[----:B------:R-:W-:Y:S02]  /*9050*/  LOP3.LUT R56, R59, 0xffff0000, RZ, 0xc0, !PT ;  /* 0xffff00003b387812 */ /* 0x000fe400078ec0ff */
[C---:B------:R-:W-:Y:S02]  /*9060*/  SHF.L.U32 R57, R64.reuse, 0x10, RZ ;  /* 0x0000001040397819 */ /* 0x040fe400000006ff */
[----:B------:R-:W-:Y:S02]  /*9070*/  LOP3.LUT R58, R64, 0xffff0000, RZ, 0xc0, !PT ;  /* 0xffff0000403a7812 */ /* 0x000fe400078ec0ff */
[C---:B------:R-:W-:Y:S02]  /*9080*/  SHF.L.U32 R59, R65.reuse, 0x10, RZ ;  /* 0x00000010413b7819 */ /* 0x040fe400000006ff */
[----:B------:R-:W-:Y:S02]  /*9090*/  LOP3.LUT R60, R65, 0xffff0000, RZ, 0xc0, !PT ;  /* 0xffff0000413c7812 */ /* 0x000fe400078ec0ff */
[C---:B------:R-:W-:Y:S02]  /*90a0*/  SHF.L.U32 R61, R66.reuse, 0x10, RZ ;  /* 0x00000010423d7819 */ /* 0x040fe400000006ff */
[----:B------:R-:W-:Y:S02]  /*90b0*/  LOP3.LUT R62, R66, 0xffff0000, RZ, 0xc0, !PT ;  /* 0xffff0000423e7812 */ /* 0x000fe400078ec0ff */
[C---:B------:R-:W-:Y:S02]  /*90c0*/  SHF.L.U32 R63, R67.reuse, 0x10, RZ ;  /* 0x00000010433f7819 */ /* 0x040fe400000006ff */
[----:B------:R-:W-:Y:S02]  /*90d0*/  IADD3 R118, PT, PT, R118, 0x110, RZ ;  /* 0x0000011076767810 */ /* 0x000fe40007ffe0ff */
[----:B------:R-:W-:Y:S02]  /*90e0*/  LOP3.LUT R64, R67, 0xffff0000, RZ, 0xc0, !PT ;  /* 0xffff000043407812 */ /* 0x000fe400078ec0ff */
[C---:B------:R-:W-:Y:S01]  /*90f0*/  SHF.L.U32 R65, R72.reuse, 0x10, RZ ;  /* 0x0000001048417819 */ /* 0x040fe200000006ff */
[C-C-:B-1----:R-:W-:Y:S01]  /*9100*/  FFMA R4, R47.reuse, R4, R2.reuse ;  /* 0x000000042f047223 */ /* 0x142fe20000000002 */
[----:B------:R-:W-:Y:S01]  /*9110*/  LOP3.LUT R66, R72, 0xffff0000, RZ, 0xc0, !PT ;  /* 0xffff000048427812 */ /* 0x000fe200078ec0ff */
[C-C-:B------:R-:W-:Y:S01]  /*9120*/  FFMA R5, R47.reuse, R5, R2.reuse ;  /* 0x000000052f057223 */ /* 0x140fe20000000002 */
[----:B------:R-:W-:Y:S01]  /*9130*/  LOP3.LUT R118, R118, 0xfefffff8, RZ, 0xc0, !PT ;  /* 0xfefffff876767812 */ /* 0x000fe200078ec0ff */
[C-C-:B------:R-:W-:Y:S01]  /*9140*/  FFMA R6, R47.reuse, R6, R2.reuse ;  /* 0x000000062f067223 */ /* 0x140fe20000000002 */
[C-C-:B------:R-:W-:Y:S01]  /*9150*/  FFMA R7, R47.reuse, R7, R2.reuse ;  /* 0x000000072f077223 */ /* 0x140fe20000000002 */
[--C-:B------:R-:W-:Y:S01]  /*9160*/  FFMA R8, R47, R8, R2.reuse ;  /* 0x000000082f087223 */ /* 0x100fe20000000002 */
[----:B------:R-:W-:Y:S01]  /*9170*/  SHF.L.U32 R67, R73, 0x10, RZ ;  /* 0x0000001049437819 */ /* 0x000fe200000006ff */
[----:B------:R1:W-:Y:S01]  /*9180*/  SYNCS.ARRIVE.TRANS64.RED.A1T0 RZ, [R118+URZ], RZ ;  /* 0x000000ff76ff79a7 */ /* 0x0003e200081004ff */
[C-C-:B------:R-:W-:Y:S01]  /*9190*/  FFMA R9, R47.reuse, R9, R2.reuse ;  /* 0x000000092f097223 */ /* 0x140fe20000000002 */
[--C-:B------:R-:W-:Y:S01]  /*91a0*/  FFMA R10, R47, R10, R2.reuse ;  /* 0x0000000a2f0a7223 */ /* 0x100fe20000000002 */
[----:B------:R-:W-:Y:S01]  /*91b0*/  LOP3.LUT R68, R73, 0xffff0000, RZ, 0xc0, !PT ;  /* 0xffff000049447812 */ /* 0x000fe200078ec0ff */
[C-C-:B------:R-:W-:Y:S01]  /*91c0*/  FFMA R11, R47.reuse, R11, R2.reuse ;  /* 0x0000000b2f0b7223 */ /* 0x140fe20000000002 */
[C-C-:B------:R-:W-:Y:S01]  /*91d0*/  FFMA R0, R47.reuse, R12, R2.reuse ;  /* 0x0000000c2f007223 */ /* 0x140fe20000000002 */
[C---:B------:R-:W-:Y:S01]  /*91e0*/  SHF.L.U32 R69, R74.reuse, 0x10, RZ ;  /* 0x000000104a457819 */ /* 0x040fe200000006ff */
[C-C-:B------:R-:W-:Y:S01]  /*91f0*/  FFMA R3, R47.reuse, R13, R2.reuse ;  /* 0x0000000d2f037223 */ /* 0x140fe20000000002 */
[C-C-:B------:R-:W-:Y:S01]  /*9200*/  FFMA R14, R47.reuse, R14, R2.reuse ;  /* 0x0000000e2f0e7223 */ /* 0x140fe20000000002 */
[----:B------:R-:W-:Y:S01]  /*9210*/  LOP3.LUT R70, R74, 0xffff0000, RZ, 0xc0, !PT ;  /* 0xffff00004a467812 */ /* 0x000fe200078ec0ff */
[C-C-:B------:R-:W-:Y:S01]  /*9220*/  FFMA R15, R47.reuse, R15, R2.reuse ;  /* 0x0000000f2f0f7223 */ /* 0x140fe20000000002 */
[--C-:B------:R-:W-:Y:S01]  /*9230*/  FFMA R12, R47, R16, R2.reuse ;  /* 0x000000102f0c7223 */ /* 0x100fe20000000002 */
[----:B------:R-:W-:Y:S01]  /*9240*/  SHF.L.U32 R71, R75, 0x10, RZ ;  /* 0x000000104b477819 */ /* 0x000fe200000006ff */
        /* <DEDUP_REMOVED lines=21> */
[----:B------:R-:W-:Y:S01]  /*93a0*/  FFMA R2, R47, R35, R2 ;  /* 0x000000232f027223 */ /* 0x000fe20000000002 */
[C---:B------:R-:W-:Y:S01]  /*93b0*/  FFMA R4, R49.reuse, R48, R4 ;  /* 0x0000003031047223 */ /* 0x040fe20000000004 */
        /* <DEDUP_REMOVED lines=8> */
[----:B------:R-:W-:Y:S01]  /*9440*/  FFMA R3, R49, R58, R3 ;  /* 0x0000003a31037223 */ /* 0x000fe20000000003 */
[----:B------:R-:W-:Y:S01]  /*9450*/  F2FP.BF16.F32.PACK_AB R4, R5, R4 ;  /* 0x000000040504723e */ /* 0x000fe200000010ff */
[----:B------:R-:W-:Y:S01]  /*9460*/  FFMA R14, R49, R59, R14 ;  /* 0x0000003b310e7223 */ /* 0x000fe2000000000e */
[----:B------:R-:W-:Y:S01]  /*9470*/  F2FP.BF16.F32.PACK_AB R5, R7, R6 ;  /* 0x000000060705723e */ /* 0x000fe200000010ff */
[----:B------:R-:W-:Y:S01]  /*9480*/  FFMA R15, R49, R60, R15 ;  /* 0x0000003c310f7223 */ /* 0x000fe2000000000f */
[----:B------:R-:W-:Y:S01]  /*9490*/  F2FP.BF16.F32.PACK_AB R6, R9, R8 ;  /* 0x000000080906723e */ /* 0x000fe200000010ff */
[----:B------:R-:W-:Y:S01]  /*94a0*/  FFMA R12, R49, R61, R12 ;  /* 0x0000003d310c7223 */ /* 0x000fe2000000000c */
[----:B------:R-:W-:Y:S01]  /*94b0*/  F2FP.BF16.F32.PACK_AB R7, R11, R10 ;  /* 0x0000000a0b07723e */ /* 0x000fe200000010ff */
[C---:B------:R-:W-:Y:S01]  /*94c0*/  FFMA R13, R49.reuse, R62, R13 ;  /* 0x0000003e310d7223 */ /* 0x040fe2000000000d */
[C---:B------:R-:W-:Y:S01]  /*94d0*/  FFMA R18, R49.reuse, R63, R18 ;  /* 0x0000003f31127223 */ /* 0x040fe20000000012 */
[C---:B------:R-:W-:Y:S01]  /*94e0*/  FFMA R19, R49.reuse, R64, R19 ;  /* 0x0000004031137223 */ /* 0x040fe20000000013 */
[C---:B------:R-:W-:Y:S01]  /*94f0*/  FFMA R16, R49.reuse, R65, R16 ;  /* 0x0000004131107223 */ /* 0x040fe20000000010 */
[----:B------:R1:W-:Y:S01]  /*9500*/  STS.128 [R108+0x6000], R4 ;  /* 0x006000046c007388 */ /* 0x0003e20000000c00 */
        /* <DEDUP_REMOVED lines=10> */
[----:B------:R-:W-:Y:S01]  /*95b0*/  FFMA R27, R49, R72, R27 ;  /* 0x00000048311b7223 */ /* 0x000fe2000000001b */
[----:B------:R-:W-:Y:S01]  /*95c0*/  SHF.L.U32 R75, R81, 0x10, RZ ;  /* 0x00000010514b7819 */ /* 0x000fe200000006ff */
[----:B------:R-:W-:Y:S01]  /*95d0*/  FFMA R24, R49, R73, R24 ;  /* 0x0000004931187223 */ /* 0x000fe20000000018 */
[----:B------:R-:W-:Y:S01]  /*95e0*/  LOP3.LUT R76, R81, 0xffff0000, RZ, 0xc0, !PT ;  /* 0xffff0000514c7812 */ /* 0x000fe200078ec0ff */
[----:B------:R1:W-:Y:S01]  /*95f0*/  STS.128 [R112+0x6010], R8 ;  /* 0x0060100870007388 */ /* 0x0003e20000000c00 */
        /* <DEDUP_REMOVED lines=12> */
[----:B------:R-:W-:Y:S01]  /*96c0*/  F2FP.BF16.F32.PACK_AB R18, R21, R20 ;  /* 0x000000141512723e */ /* 0x000fe200000010ff */
[----:B------:R-:W-:Y:S01]  /*96d0*/  FFMA R2, R49, R80, R2 ;  /* 0x0000005031027223 */ /* 0x000fe20000000002 */
        /* <DEDUP_REMOVED lines=29> */
.L_x_147:
[----:B------:R-:W-:Y:S05]  /*98b0*/  BSYNC.RECONVERGENT B0 ;  /* 0x0000000000007941 */ /* 0x000fea0003800200 */
.L_x_146:
[----:B------:R-:W-:Y:S01]  /*98c0*/  BAR.SYNC.DEFER_BLOCKING 0x1, 0x80 ;  /* 0x0042000000007b1d */ /* 0x000fe20000010000 */
[----:B------:R-:W-:Y:S01]  /*98d0*/  UISETP.NE.AND UP0, UPT, UR49, -0x4, UPT ;  /* 0xfffffffc3100788c */ /* 0x000fe2000bf05270 */
[----:B------:R-:W-:Y:S08]  /*98e0*/  IADD3 R85, PT, PT, R85, 0x1, RZ ;  /* 0x0000000155557810 */ /* 0x000ff00007ffe0ff */
[----:B------:R-:W-:Y:S05]  /*98f0*/  BRA.U !UP0, `(.L_x_148) ;  /* 0x0000000108287547 */ /* 0x000fea000b800000 */
[----:B------:R-:W-:Y:S01]  /*9900*/  ISETP.NE.AND P0, PT, R115, RZ, PT ;  /* 0x000000ff7300720c */ /* 0x000fe20003f05270 */
[----:B------:R-:W-:Y:S01]  /*9910*/  IMAD.U32 R2, RZ, RZ, UR53 ;  /* 0x00000035ff027e24 */ /* 0x000fe2000f8e00ff */
[----:B------:R-:W-:Y:S01]  /*9920*/  UIADD3 UR53, UPT, UPT, UR53, 0x1, URZ ;  /* 0x0000000135357890 */ /* 0x000fe2000fffe0ff */
[----:B------:R-:W-:Y:S03]  /*9930*/  IMAD.U32 R0, RZ, RZ, UR46 ;  /* 0x0000002eff007e24 */ /* 0x000fe6000f8e00ff */
[----:B------:R-:W-:Y:S04]  /*9940*/  UISETP.NE.AND UP0, UPT, UR53, 0x4, UPT ;  /* 0x000000043500788c */ /* 0x000fe8000bf05270 */
[----:B------:R-:W-:Y:S03]  /*9950*/  USEL UR53, UR53, URZ, UP0 ;  /* 0x000000ff35357287 */ /* 0x000fe60008000000 */
[----:B------:R-:W-:Y:S05]  /*9960*/  @P0 LEA R2, R2, UR47, 0x3 ;  /* 0x0000002f02020c11 */ /* 0x000fea000f8e18ff */
[----:B------:R-:W-:Y:S05]  /*9970*/  @P0 VIADD R2, R2, 0xa0 ;  /* 0x000000a002020836 */ /* 0x000fea0000000000 */
[----:B------:R-:W-:Y:S04]  /*9980*/  @P0 PRMT R0, R0, 0x654, R2 ;  /* 0x0000065400000816 */ /* 0x000fe80000000002 */
[----:B------:R3:W-:Y:S03]  /*9990*/  @P0 SYNCS.ARRIVE.TRANS64.RED.A1T0 RZ, [R0+URZ], RZ ;  /* 0x000000ff00ff09a7 */ /* 0x0007e600081004ff */
.L_x_148:
[----:B------:R-:W-:Y:S01]  /*99a0*/  ISETP.NE.AND P2, PT, R113, RZ, PT ;  /* 0x000000ff7100720c */ /* 0x000fe20003f45270 */
[----:B------:R-:W-:Y:S01]  /*99b0*/  UIADD3 UR49, UPT, UPT, UR49, 0x4, URZ ;  /* 0x0000000431317890 */ /* 0x000fe2000fffe0ff */
[----:B------:R-:W-:Y:S01]  /*99c0*/  ISETP.NE.AND P0, PT, R114, 0x2, PT ;  /* 0x000000027200780c */ /* 0x000fe20003f05270 */
[----:B-1----:R-:W-:Y:S01]  /*99d0*/  IMAD.IADD R4, R43, 0x1, R96 ;  /* 0x000000012b047824 */ /* 0x002fe200078e0260 */
[----:B------:R-:W-:Y:S01]  /*99e0*/  ISETP.NE.AND P1, PT, R85, 0x4, PT ;  /* 0x000000045500780c */ /* 0x000fe20003f25270 */
[----:B------:R-:W-:Y:S01]  /*99f0*/  IMAD.IADD R3, R44, 0x1, R97 ;  /* 0x000000012c037824 */ /* 0x000fe200078e0261 */
[----:B------:R-:W-:Y:S02]  /*9a00*/  SEL R2, RZ, 0x1, P0 ;  /* 0x00000001ff027807 */ /* 0x000fe40000000000 */
[----:B---3--:R-:W-:Y:S02]  /*9a10*/  SEL R0, RZ, 0x1, P1 ;  /* 0x00000001ff007807 */ /* 0x008fe40000800000 */
[----:B------:R-:W-:Y:S02]  /*9a20*/  LOP3.LUT R105, R105, R2, RZ, 0x3c, !PT ;  /* 0x0000000269697212 */ /* 0x000fe400078e3cff */
[----:B------:R-:W-:Y:S02]  /*9a30*/  LOP3.LUT R106, R106, R0, RZ, 0x3c, !PT ;  /* 0x000000006a6a7212 */ /* 0x000fe400078e3cff */
[----:B------:R-:W-:Y:S02]  /*9a40*/  @P2 R2UR UR52, R110 ;  /* 0x000000006e3422ca */ /* 0x000fe400000e0000 */
[----:B------:R-:W-:Y:S02]  /*9a50*/  SEL R114, R114, RZ, P0 ;  /* 0x000000ff72727207 */ /* 0x000fe40000000000 */
[----:B------:R-:W-:Y:S01]  /*9a60*/  SEL R85, R85, RZ, P1 ;  /* 0x000000ff55557207 */ /* 0x000fe20000800000 */
[----:B------:R-:W-:Y:S10]  /*9a70*/  @P2 BRA `(.L_x_149) ;  /* 0xffffffbc00b42947 */ /* 0x000ff4000383ffff */
[----:B------:R-:W1:Y:S01]  /*9a80*/  LDCU.64 UR6, c[0x0][0x888] ;  /* 0x00011100ff0677ac */ /* 0x000e620008000a00 */
[----:B------:R-:W3:Y:S01]  /*9a90*/  LDCU.64 UR4, c[0x0][0x890] ;  /* 0x00011200ff0477ac */ /* 0x000ee20008000a00 */
[----:B-1----:R-:W-:Y:S02]  /*9aa0*/  ISETP.NE.U32.AND P2, PT, RZ, UR6, PT ;  /* 0x00000006ff007c0c */ /* 0x002fe4000bf45070 */
[----:B---3--:R-:W-:Y:S02]  /*9ab0*/  ISETP.NE.U32.AND P1, PT, RZ, UR4, PT ;  /* 0x00000004ff007c0c */ /* 0x008fe4000bf25070 */
[----:B------:R-:W-:Y:S02]  /*9ac0*/  ISETP.NE.AND.EX P2, PT, RZ, UR7, PT, P2 ;  /* 0x00000007ff007c0c */ /* 0x000fe4000bf45320 */
[----:B------:R-:W-:-:S13]  /*9ad0*/  ISETP.NE.AND.EX P0, PT, RZ, UR5, PT, P1 ;  /* 0x00000005ff007c0c */ /* 0x000fda000bf05310 */
[----:B------:R-:W-:Y:S05]  /*9ae0*/  @P2 BRA P0, `(.L_x_150) ;  /* 0x00000000003c2947 */ /* 0x000fea0000000000 */
[----:B------:R-:W-:-:S13]  /*9af0*/  ISETP.NE.AND.EX P1, PT, RZ, UR5, PT, P1 ;  /* 0x00000005ff007c0c */ /* 0x000fda000bf25310 */
[----:B------:R-:W-:Y:S05]  /*9b00*/  @P1 BRA `(.L_x_151) ;  /* 0x00000000000c1947 */ /* 0x000fea0003800000 */
[----:B------:R-:W-:-:S13]  /*9b10*/  FSETP.NEU.AND P0, PT, R49, RZ, PT ;  /* 0x000000ff3100720b */ /* 0x000fda0003f0d000 */
[----:B------:R-:W-:Y:S05]  /*9b20*/  @!P0 EXIT ;  /* 0x000000000000894d */ /* 0x000fea0003800000 */
[----:B------:R-:W-:Y:S05]  /*9b30*/  BRA `(.L_x_150) ;  /* 0x0000000000287947 */ /* 0x000fea0003800000 */
.L_x_151:
[----:B------:R-:W-:Y:S01]  /*9b40*/  ISETP.NE.AND P0, PT, R116, RZ, PT ;  /* 0x000000ff7400720c */ /* 0x000fe20003f05270 */
[----:B------:R-:W-:-:S12]  /*9b50*/  BSSY.RECONVERGENT B0, `(.L_x_150) ;  /* 0x0000008000007945 */ /* 0x000fd80003800200 */
[----:B------:R-:W-:Y:S05]  /*9b60*/  @P0 BRA `(.L_x_152) ;  /* 0x0000000000100947 */ /* 0x000fea0003800000 */
[----:B------:R-:W-:-:S04]  /*9b70*/  ISETP.NE.U32.AND P0, PT, RZ, UR6, PT ;  /* 0x00000006ff007c0c */ /* 0x000fc8000bf05070 */
[----:B------:R-:W-:-:S13]  /*9b80*/  ISETP.NE.AND.EX P0, PT, RZ, UR7, PT, P0 ;  /* 0x00000007ff007c0c */ /* 0x000fda000bf05300 */
[----:B------:R-:W-:Y:S05]  /*9b90*/  @!P0 EXIT ;  /* 0x000000000000894d */ /* 0x000fea0003800000 */
[----:B------:R-:W-:Y:S05]  /*9ba0*/  BRA `(.L_x_153) ;  /* 0x0000000000087947 */ /* 0x000fea0003800000 */
.L_x_152:
[----:B------:R-:W-:-:S13]  /*9bb0*/  FSETP.NEU.AND P0, PT, R49, RZ, PT ;  /* 0x000000ff3100720b */ /* 0x000fda0003f0d000 */
[----:B------:R-:W-:Y:S05]  /*9bc0*/  @!P0 EXIT ;  /* 0x000000000000894d */ /* 0x000fea0003800000 */
.L_x_153:
[----:B------:R-:W-:Y:S05]  /*9bd0*/  BSYNC.RECONVERGENT B0 ;  /* 0x0000000000007941 */ /* 0x000fea0003800200 */
.L_x_150:
[----:B------:R-:W-:Y:S01]  /*9be0*/  ULEA UR4, UR53, UR47, 0x3 ;  /* 0x0000002f35047291 */ /* 0x000fe2000f8e18ff */
[----:B------:R-:W-:-:S04]  /*9bf0*/  DEPBAR.LE SB0, 0x0 ;  /* 0x000080000000791a */ /* 0x000fc80000000000 */
[----:B------:R-:W-:-:S04]  /*9c00*/  UIADD3 UR4, UPT, UPT, UR4, 0xa0, URZ ;  /* 0x000000a004047890 */ /* 0x000fc8000fffe0ff */
[----:B------:R-:W-:-:S09]  /*9c10*/  UPRMT UR4, UR46, 0x654, UR4 ;  /* 0x000006542e047896 */ /* 0x000fd20008000004 */
[----:B------:R-:W-:Y:S01]  /*9c20*/  SYNCS.ARRIVE.TRANS64.RED.A1T0 RZ, [UR4], RZ ;  /* 0x000000ffffff79a7 */ /* 0x000fe20008100404 */
[----:B------:R-:W-:Y:S05]  /*9c30*/  EXIT ;  /* 0x000000000000794d */ /* 0x000fea0003800000 */
.L_x_24:
[----:B--2---:R2:W4:Y:S02]  /*9c40*/  SYNCS.PHASECHK.TRANS64.TRYWAIT P0, [R2+URZ+0x140], R5 ;  /* 0x00014005020075a7 */ /* 0x00452400080011ff */
[----:B----4-:R-:W-:Y:S05]  /*9c50*/  @!P0 NANOSLEEP.SYNCS 0x989680 ;  /* 0x009896800000895d */ /* 0x010fea0003900000 */
[----:B------:R-:W4:Y:S02]  /*9c60*/  @!P0 SYNCS.PHASECHK.TRANS64 P0, [R2+URZ+0x140], R5 ;  /* 0x00014005020085a7 */ /* 0x000f2400080010ff */
[----:B----4-:R-:W-:Y:S05]  /*9c70*/  @!P0 BRA `(.L_x_24) ;  /* 0xfffffffc00f08947 */ /* 0x010fea000383ffff */
[----:B------:R-:W-:Y:S05]  /*9c80*/  BRA `(.L_x_154) ;  /* 0xffffff7c00007947 */ /* 0x000fea000383ffff */
.L_x_27:
[----:B------:R-:W-:-:S07]  /*9c90*/  MOV R2, UR49 ;  /* 0x0000003100027c02 */ /* 0x000fce0008000f00 */
.L_x_155:
[----:B-1----:R1:W2:Y:S02]  /*9ca0*/  SYNCS.PHASECHK.TRANS64.TRYWAIT P0, [R2+URZ+0x40], R4 ;  /* 0x00004004020075a7 */ /* 0x0022a400080011ff */
[----:B--2---:R-:W-:Y:S05]  /*9cb0*/  @!P0 NANOSLEEP.SYNCS 0x989680 ;  /* 0x009896800000895d */ /* 0x004fea0003900000 */
[----:B------:R-:W2:Y:S02]  /*9cc0*/  @!P0 SYNCS.PHASECHK.TRANS64 P0, [R2+URZ+0x40], R4 ;  /* 0x00004004020085a7 */ /* 0x000ea400080010ff */
[----:B--2---:R-:W-:Y:S05]  /*9cd0*/  @!P0 BRA `(.L_x_155) ;  /* 0xfffffffc00f08947 */ /* 0x004fea000383ffff */
[----:B------:R-:W-:Y:S05]  /*9ce0*/  BRA `(.L_x_26) ;  /* 0xffffff7c00687947 */ /* 0x000fea000383ffff */
.L_x_34:
[----:B-1----:R-:W-:-:S07]  /*9cf0*/  MOV R2, UR17 ;  /* 0x0000001100027c02 */ /* 0x002fce0008000f00 */
.L_x_156:
[----:B-1----:R1:W2:Y:S02]  /*9d00*/  SYNCS.PHASECHK.TRANS64.TRYWAIT P0, [R2+URZ+0x40], R4 ;  /* 0x00004004020075a7 */ /* 0x0022a400080011ff */
[----:B--2---:R-:W-:Y:S05]  /*9d10*/  @!P0 NANOSLEEP.SYNCS 0x989680 ;  /* 0x009896800000895d */ /* 0x004fea0003900000 */
[----:B------:R-:W2:Y:S02]  /*9d20*/  @!P0 SYNCS.PHASECHK.TRANS64 P0, [R2+URZ+0x40], R4 ;  /* 0x00004004020085a7 */ /* 0x000ea400080010ff */
[----:B--2---:R-:W-:Y:S05]  /*9d30*/  @!P0 BRA `(.L_x_156) ;  /* 0xfffffffc00f08947 */ /* 0x004fea000383ffff */
[----:B------:R-:W-:Y:S05]  /*9d40*/  BRA `(.L_x_33) ;  /* 0xffffff8000247947 */ /* 0x000fea000383ffff */
.L_x_39:
[----:B-1----:R1:W2:Y:S02]  /*9d50*/  SYNCS.PHASECHK.TRANS64.TRYWAIT P0, [R2+URZ+0xd0], R3 ;  /* 0x0000d003020075a7 */ /* 0x0022a400080011ff */
[----:B--2---:R-:W-:Y:S05]  /*9d60*/  @!P0 NANOSLEEP.SYNCS 0x989680 ;  /* 0x009896800000895d */ /* 0x004fea0003900000 */
[----:B------:R-:W2:Y:S02]  /*9d70*/  @!P0 SYNCS.PHASECHK.TRANS64 P0, [R2+URZ+0xd0], R3 ;  /* 0x0000d003020085a7 */ /* 0x000ea400080010ff */
[----:B--2---:R-:W-:Y:S05]  /*9d80*/  @!P0 BRA `(.L_x_39) ;  /* 0xfffffffc00f08947 */ /* 0x004fea000383ffff */
[----:B------:R-:W-:Y:S05]  /*9d90*/  BRA `(.L_x_157) ;  /* 0xffffff8000c87947 */ /* 0x000fea000383ffff */
.L_x_43:
[----:B---3--:R-:W-:-:S07]  /*9da0*/  MOV R0, UR4 ;  /* 0x0000000400007c02 */ /* 0x008fce0008000f00 */
.L_x_158:
[----:B-1----:R1:W2:Y:S02]  /*9db0*/  SYNCS.PHASECHK.TRANS64.TRYWAIT P0, [R0+URZ], R2 ;  /* 0x00000002000075a7 */ /* 0x0022a400080011ff */
[----:B--2---:R-:W-:Y:S05]  /*9dc0*/  @!P0 NANOSLEEP.SYNCS 0x989680 ;  /* 0x009896800000895d */ /* 0x004fea0003900000 */
[----:B------:R-:W2:Y:S02]  /*9dd0*/  @!P0 SYNCS.PHASECHK.TRANS64 P0, [R0+URZ], R2 ;  /* 0x00000002000085a7 */ /* 0x000ea400080010ff */
[----:B--2---:R-:W-:Y:S05]  /*9de0*/  @!P0 BRA `(.L_x_158) ;  /* 0xfffffffc00f08947 */ /* 0x004fea000383ffff */
[----:B------:R-:W-:Y:S05]  /*9df0*/  BRA `(.L_x_159) ;  /* 0xffffff8800387947 */ /* 0x000fea000383ffff */
.L_x_44:
[----:B---3--:R-:W-:-:S07]  /*9e00*/  MOV R0, UR4 ;  /* 0x0000000400007c02 */ /* 0x008fce0008000f00 */
.L_x_160:
[----:B-1----:R1:W2:Y:S02]  /*9e10*/  SYNCS.PHASECHK.TRANS64.TRYWAIT P0, [R0+URZ], R3 ;  /* 0x00000003000075a7 */ /* 0x0022a400080011ff */
[----:B--2---:R-:W-:Y:S05]  /*9e20*/  @!P0 NANOSLEEP.SYNCS 0x989680 ;  /* 0x009896800000895d */ /* 0x004fea0003900000 */
[----:B------:R-:W2:Y:S02]  /*9e30*/  @!P0 SYNCS.PHASECHK.TRANS64 P0, [R0+URZ], R3 ;  /* 0x00000003000085a7 */ /* 0x000ea400080010ff */
[----:B--2---:R-:W-:Y:S05]  /*9e40*/  @!P0 BRA `(.L_x_160) ;  /* 0xfffffffc00f08947 */ /* 0x004fea000383ffff */
[----:B------:R-:W-:Y:S05]  /*9e50*/  BRA `(.L_x_161) ;  /* 0xffffff8800447947 */ /* 0x000fea000383ffff */
.L_x_45:
[----:B---3--:R-:W-:-:S07]  /*9e60*/  MOV R0, UR4 ;  /* 0x0000000400007c02 */ /* 0x008fce0008000f00 */
.L_x_162:
[----:B-1----:R1:W2:Y:S02]  /*9e70*/  SYNCS.PHASECHK.TRANS64.TRYWAIT P0, [R0+URZ], R3 ;  /* 0x00000003000075a7 */ /* 0x0022a400080011ff */
[----:B--2---:R-:W-:Y:S05]  /*9e80*/  @!P0 NANOSLEEP.SYNCS 0x989680 ;  /* 0x009896800000895d */ /* 0x004fea0003900000 */
[----:B------:R-:W2:Y:S02]  /*9e90*/  @!P0 SYNCS.PHASECHK.TRANS64 P0, [R0+URZ], R3 ;  /* 0x00000003000085a7 */ /* 0x000ea400080010ff */
[----:B--2---:R-:W-:Y:S05]  /*9ea0*/  @!P0 BRA `(.L_x_162) ;  /* 0xfffffffc00f08947 */ /* 0x004fea000383ffff */
[----:B------:R-:W-:Y:S05]  /*9eb0*/  BRA `(.L_x_163) ;  /* 0xffffff8800507947 */ /* 0x000fea000383ffff */
.L_x_46:
[----:B---3--:R-:W-:-:S07]  /*9ec0*/  MOV R0, UR4 ;  /* 0x0000000400007c02 */ /* 0x008fce0008000f00 */
.L_x_164:
[----:B-1----:R1:W2:Y:S02]  /*9ed0*/  SYNCS.PHASECHK.TRANS64.TRYWAIT P0, [R0+URZ], R3 ;  /* 0x00000003000075a7 */ /* 0x0022a400080011ff */
[----:B--2---:R-:W-:Y:S05]  /*9ee0*/  @!P0 NANOSLEEP.SYNCS 0x989680 ;  /* 0x009896800000895d */ /* 0x004fea0003900000 */
[----:B------:R-:W2:Y:S02]  /*9ef0*/  @!P0 SYNCS.PHASECHK.TRANS64 P0, [R0+URZ], R3 ;  /* 0x00000003000085a7 */ /* 0x000ea400080010ff */
[----:B--2---:R-:W-:Y:S05]  /*9f00*/  @!P0 BRA `(.L_x_164) ;  /* 0xfffffffc00f08947 */ /* 0x004fea000383ffff */
[----:B------:R-:W-:Y:S05]  /*9f10*/  BRA `(.L_x_165) ;  /* 0xffffff88005c7947 */ /* 0x000fea000383ffff */
.L_x_47:
[----:B---3--:R-:W-:-:S07]  /*9f20*/  MOV R0, UR4 ;  /* 0x0000000400007c02 */ /* 0x008fce0008000f00 */
.L_x_166:
[----:B-1----:R1:W2:Y:S02]  /*9f30*/  SYNCS.PHASECHK.TRANS64.TRYWAIT P0, [R0+URZ], R3 ;  /* 0x00000003000075a7 */ /* 0x0022a400080011ff */
[----:B--2---:R-:W-:Y:S05]  /*9f40*/  @!P0 NANOSLEEP.SYNCS 0x989680 ;  /* 0x009896800000895d */ /* 0x004fea0003900000 */
[----:B------:R-:W2:Y:S02]  /*9f50*/  @!P0 SYNCS.PHASECHK.TRANS64 P0, [R0+URZ], R3 ;  /* 0x00000003000085a7 */ /* 0x000ea400080010ff */
[----:B--2---:R-:W-:Y:S05]  /*9f60*/  @!P0 BRA `(.L_x_166) ;  /* 0xfffffffc00f08947 */ /* 0x004fea000383ffff */
[----:B------:R-:W-:Y:S05]  /*9f70*/  BRA `(.L_x_167) ;  /* 0xffffff8800687947 */ /* 0x000fea000383ffff */
.L_x_48:
[----:B---3--:R-:W-:-:S07]  /*9f80*/  MOV R0, UR4 ;  /* 0x0000000400007c02 */ /* 0x008fce0008000f00 */
.L_x_168:
[----:B-1----:R1:W2:Y:S02]  /*9f90*/  SYNCS.PHASECHK.TRANS64.TRYWAIT P0, [R0+URZ], R3 ;  /* 0x00000003000075a7 */ /* 0x0022a400080011ff */
[----:B--2---:R-:W-:Y:S05]  /*9fa0*/  @!P0 NANOSLEEP.SYNCS 0x989680 ;  /* 0x009896800000895d */ /* 0x004fea0003900000 */
[----:B------:R-:W2:Y:S02]  /*9fb0*/  @!P0 SYNCS.PHASECHK.TRANS64 P0, [R0+URZ], R3 ;  /* 0x00000003000085a7 */ /* 0x000ea400080010ff */
[----:B--2---:R-:W-:Y:S05]  /*9fc0*/  @!P0 BRA `(.L_x_168) ;  /* 0xfffffffc00f08947 */ /* 0x004fea000383ffff */
[----:B------:R-:W-:Y:S05]  /*9fd0*/  BRA `(.L_x_169) ;  /* 0xffffff8800747947 */ /* 0x000fea000383ffff */
.L_x_49:
[----:B---3--:R-:W-:-:S07]  /*9fe0*/  MOV R0, UR4 ;  /* 0x0000000400007c02 */ /* 0x008fce0008000f00 */
.L_x_170:
[----:B-1----:R1:W2:Y:S02]  /*9ff0*/  SYNCS.PHASECHK.TRANS64.TRYWAIT P0, [R0+URZ], R3 ;  /* 0x00000003000075a7 */ /* 0x0022a400080011ff */
[----:B--2---:R-:W-:Y:S05]  /*a000*/  @!P0 NANOSLEEP.SYNCS 0x989680 ;  /* 0x009896800000895d */ /* 0x004fea0003900000 */
[----:B------:R-:W2:Y:S02]  /*a010*/  @!P0 SYNCS.PHASECHK.TRANS64 P0, [R0+URZ], R3 ;  /* 0x00000003000085a7 */ /* 0x000ea400080010ff */
[----:B--2---:R-:W-:Y:S05]  /*a020*/  @!P0 BRA `(.L_x_170) ;  /* 0xfffffffc00f08947 */ /* 0x004fea000383ffff */
[----:B------:R-:W-:Y:S05]  /*a030*/  BRA `(.L_x_171) ;  /* 0xffffff8800807947 */ /* 0x000fea000383ffff */
.L_x_52:
[----:B-1----:R1:W2:Y:S02]  /*a040*/  SYNCS.PHASECHK.TRANS64.TRYWAIT P0, [R0+URZ+0x130], R4 ;  /* 0x00013004000075a7 */ /* 0x0022a400080011ff */
[----:B--2---:R-:W-:Y:S05]  /*a050*/  @!P0 NANOSLEEP.SYNCS 0x989680 ;  /* 0x009896800000895d */ /* 0x004fea0003900000 */
[----:B------:R-:W2:Y:S02]  /*a060*/  @!P0 SYNCS.PHASECHK.TRANS64 P0, [R0+URZ+0x130], R4 ;  /* 0x00013004000085a7 */ /* 0x000ea400080010ff */
[----:B--2---:R-:W-:Y:S05]  /*a070*/  @!P0 BRA `(.L_x_52) ;  /* 0xfffffffc00f08947 */ /* 0x004fea000383ffff */
[----:B------:R-:W-:Y:S05]  /*a080*/  BRA `(.L_x_172) ;  /* 0xffffff8800dc7947 */ /* 0x000fea000383ffff */
.L_x_53:
[----:B------:R-:W-:-:S07]  /*a090*/  MOV R0, UR5 ;  /* 0x0000000500007c02 */ /* 0x000fce0008000f00 */
.L_x_173:
[----:B-1----:R1:W2:Y:S02]  /*a0a0*/  SYNCS.PHASECHK.TRANS64.TRYWAIT P0, [R0+URZ+0xe0], R5 ;  /* 0x0000e005000075a7 */ /* 0x0022a400080011ff */
[----:B--2---:R-:W-:Y:S05]  /*a0b0*/  @!P0 NANOSLEEP.SYNCS 0x989680 ;  /* 0x009896800000895d */ /* 0x004fea0003900000 */
[----:B------:R-:W2:Y:S02]  /*a0c0*/  @!P0 SYNCS.PHASECHK.TRANS64 P0, [R0+URZ+0xe0], R5 ;  /* 0x0000e005000085a7 */ /* 0x000ea400080010ff */
[----:B--2---:R-:W-:Y:S05]  /*a0d0*/  @!P0 BRA `(.L_x_173) ;  /* 0xfffffffc00f08947 */ /* 0x004fea000383ffff */
[----:B------:R-:W-:Y:S05]  /*a0e0*/  BRA `(.L_x_174) ;  /* 0xffffff8800ec7947 */ /* 0x000fea000383ffff */
.L_x_54:
[----:B-1----:R1:W2:Y:S02]  /*a0f0*/  SYNCS.PHASECHK.TRANS64.TRYWAIT P1, [R0+URZ+0xd0], R4 ;  /* 0x0000d004000075a7 */ /* 0x0022a400080211ff */
[----:B--2---:R-:W-:Y:S05]  /*a100*/  @!P1 NANOSLEEP.SYNCS 0x989680 ;  /* 0x009896800000995d */ /* 0x004fea0003900000 */
[----:B------:R-:W2:Y:S02]  /*a110*/  @!P1 SYNCS.PHASECHK.TRANS64 P1, [R0+URZ+0xd0], R4 ;  /* 0x0000d004000095a7 */ /* 0x000ea400080210ff */
[----:B--2---:R-:W-:Y:S05]  /*a120*/  @!P1 BRA `(.L_x_54) ;  /* 0xfffffffc00f09947 */ /* 0x004fea000383ffff */
[----:B------:R-:W-:Y:S05]  /*a130*/  BRA `(.L_x_175) ;  /* 0xffffff8c001c7947 */ /* 0x000fea000383ffff */
.L_x_57:
[----:B------:R-:W-:-:S07]  /*a140*/  MOV R0, UR5 ;  /* 0x0000000500007c02 */ /* 0x000fce0008000f00 */
.L_x_176:
[----:B-1----:R1:W2:Y:S02]  /*a150*/  SYNCS.PHASECHK.TRANS64.TRYWAIT P0, [R0+URZ+0xe0], R2 ;  /* 0x0000e002000075a7 */ /* 0x0022a400080011ff */
[----:B--2---:R-:W-:Y:S05]  /*a160*/  @!P0 NANOSLEEP.SYNCS 0x989680 ;  /* 0x009896800000895d */ /* 0x004fea0003900000 */
[----:B------:R-:W2:Y:S02]  /*a170*/  @!P0 SYNCS.PHASECHK.TRANS64 P0, [R0+URZ+0xe0], R2 ;  /* 0x0000e002000085a7 */ /* 0x000ea400080010ff */
[----:B--2---:R-:W-:Y:S05]  /*a180*/  @!P0 BRA `(.L_x_176) ;  /* 0xfffffffc00f08947 */ /* 0x004fea000383ffff */
[----:B------:R-:W-:Y:S05]  /*a190*/  BRA `(.L_x_56) ;  /* 0xffffff8c00707947 */ /* 0x000fea000383ffff */
.L_x_66:
[----:B-1----:R-:W-:-:S04]  /*a1a0*/  MOV R3, UR6 ;  /* 0x0000000600037c02 */ /* 0x002fc80008000f00 */
[----:B------:R1:W2:Y:S03]  /*a1b0*/  SYNCS.PHASECHK.TRANS64.TRYWAIT P0, [R3+URZ+0x8], R4 ;  /* 0x00000804030075a7 */ /* 0x0002a600080011ff */
[----:B--2---:R-:W-:Y:S05]  /*a1c0*/  @!P0 NANOSLEEP.SYNCS 0x989680 ;  /* 0x009896800000895d */ /* 0x004fea0003900000 */
[----:B------:R-:W2:Y:S02]  /*a1d0*/  @!P0 SYNCS.PHASECHK.TRANS64 P0, [R3+URZ+0x8], R4 ;  /* 0x00000804030085a7 */ /* 0x000ea400080010ff */
[----:B--2---:R-:W-:Y:S05]  /*a1e0*/  @!P0 BRA `(.L_x_66) ;  /* 0xfffffffc00ec8947 */ /* 0x004fea000383ffff */
[----:B------:R-:W-:Y:S05]  /*a1f0*/  BRA `(.L_x_65) ;  /* 0xffffff9000247947 */ /* 0x000fea000383ffff */
.L_x_68:
[----:B------:R-:W-:Y:S01]  /*a200*/  BSSY B0, `(.L_x_177) ;  /* 0x0000006000007945 */ /* 0x000fe20003800000 */
[----:B------:R-:W-:-:S07]  /*a210*/  MOV R15, 0xffffffff ;  /* 0xffffffff000f7802 */ /* 0x000fce0000000f00 */
[----:B-1---5:R-:W-:Y:S05]  /*a220*/  WARPSYNC.COLLECTIVE R15, `(.L_x_178) ;  /* 0x000000000f0c7348 */ /* 0x022fea0003c00000 */
[----:B------:R-:W-:Y:S02]  /*a230*/  ELECT P6, UR79, PT ;  /* 0x00000000004f782f */ /* 0x000fe400038c0000 */
[----:B------:R-:W-:Y:S01]  /*a240*/  MOV R14, UR79 ;  /* 0x0000004f000e7c02 */ /* 0x000fe20008000f00 */
[----:B-1---5:R-:W-:Y:S10]  /*a250*/  ENDCOLLECTIVE ;  /* 0x000000000000791b */ /* 0x022ff40003800000 */
.L_x_178:
[----:B------:R-:W-:Y:S05]  /*a260*/  BSYNC B0 ;  /* 0x0000000000007941 */ /* 0x000fea0003800000 */
.L_x_177:
[----:B------:R-:W-:Y:S05]  /*a270*/  BRA `(.L_x_179) ;  /* 0xffffff9000547947 */ /* 0x000fea000383ffff */
.L_x_70:
[----:B-1----:R-:W-:-:S04]  /*a280*/  MOV R0, UR6 ;  /* 0x0000000600007c02 */ /* 0x002fc80008000f00 */
[----:B------:R1:W2:Y:S03]  /*a290*/  SYNCS.PHASECHK.TRANS64.TRYWAIT P0, [R0+URZ+0x8], R2 ;  /* 0x00000802000075a7 */ /* 0x0002a600080011ff */
[----:B--2---:R-:W-:Y:S05]  /*a2a0*/  @!P0 NANOSLEEP.SYNCS 0x989680 ;  /* 0x009896800000895d */ /* 0x004fea0003900000 */
[----:B------:R-:W2:Y:S02]  /*a2b0*/  @!P0 SYNCS.PHASECHK.TRANS64 P0, [R0+URZ+0x8], R2 ;  /* 0x00000802000085a7 */ /* 0x000ea400080010ff */
[----:B--2---:R-:W-:Y:S05]  /*a2c0*/  @!P0 BRA `(.L_x_70) ;  /* 0xfffffffc00ec8947 */ /* 0x004fea000383ffff */
[----:B------:R-:W-:Y:S05]  /*a2d0*/  BRA `(.L_x_69) ;  /* 0xffffff9000587947 */ /* 0x000fea000383ffff */
.L_x_71:
[----:B-1----:R1:W2:Y:S02]  /*a2e0*/  SYNCS.PHASECHK.TRANS64.TRYWAIT P0, [R0+URZ+0xd0], R4 ;  /* 0x0000d004000075a7 */ /* 0x0022a400080011ff */
[----:B--2---:R-:W-:Y:S05]  /*a2f0*/  @!P0 NANOSLEEP.SYNCS 0x989680 ;  /* 0x009896800000895d */ /* 0x004fea0003900000 */
[----:B------:R-:W2:Y:S02]  /*a300*/  @!P0 SYNCS.PHASECHK.TRANS64 P0, [R0+URZ+0xd0], R4 ;  /* 0x0000d004000085a7 */ /* 0x000ea400080010ff */
[----:B--2---:R-:W-:Y:S05]  /*a310*/  @!P0 BRA `(.L_x_71) ;  /* 0xfffffffc00f08947 */ /* 0x004fea000383ffff */
[----:B------:R-:W-:Y:S05]  /*a320*/  BRA `(.L_x_180) ;  /* 0xffffff9400447947 */ /* 0x000fea000383ffff */
.L_x_73:
[----:B------:R-:W-:-:S07]  /*a330*/  MOV R0, UR9 ;  /* 0x0000000900007c02 */ /* 0x000fce0008000f00 */
.L_x_181:
[----:B-1----:R1:W2:Y:S02]  /*a340*/  SYNCS.PHASECHK.TRANS64.TRYWAIT P0, [R0+URZ+0x110], R4 ;  /* 0x00011004000075a7 */ /* 0x0022a400080011ff */
[----:B--2---:R-:W-:Y:S05]  /*a350*/  @!P0 NANOSLEEP.SYNCS 0x989680 ;  /* 0x009896800000895d */ /* 0x004fea0003900000 */
[----:B------:R-:W2:Y:S02]  /*a360*/  @!P0 SYNCS.PHASECHK.TRANS64 P0, [R0+URZ+0x110], R4 ;  /* 0x00011004000085a7 */ /* 0x000ea400080010ff */
[----:B--2---:R-:W-:Y:S05]  /*a370*/  @!P0 BRA `(.L_x_181) ;  /* 0xfffffffc00f08947 */ /* 0x004fea000383ffff */
[----:B------:R-:W-:Y:S05]  /*a380*/  BRA `(.L_x_182) ;  /* 0xffffff9400907947 */ /* 0x000fea000383ffff */
.L_x_76:
[----:B------:R-:W-:Y:S07]  /*a390*/  MOV R0, UR8 ;  /* 0x0000000800007c02 */ /* 0x000fee0008000f00 */
.L_x_183:
[----:B-1----:R1:W2:Y:S02]  /*a3a0*/  SYNCS.PHASECHK.TRANS64.TRYWAIT P0, [R0+URZ], R4 ;  /* 0x00000004000075a7 */ /* 0x0022a400080011ff */
[----:B--2---:R-:W-:Y:S05]  /*a3b0*/  @!P0 NANOSLEEP.SYNCS 0x989680 ;  /* 0x009896800000895d */ /* 0x004fea0003900000 */
[----:B------:R-:W2:Y:S02]  /*a3c0*/  @!P0 SYNCS.PHASECHK.TRANS64 P0, [R0+URZ], R4 ;  /* 0x00000004000085a7 */ /* 0x000ea400080010ff */
[----:B--2---:R-:W-:Y:S05]  /*a3d0*/  @!P0 BRA `(.L_x_183) ;  /* 0xfffffffc00f08947 */ /* 0x004fea000383ffff */
[----:B------:R-:W-:Y:S05]  /*a3e0*/  BRA `(.L_x_75) ;  /* 0xffffff9400a47947 */ /* 0x000fea000383ffff */
.L_x_80:
[----:B-1----:R-:W-:-:S07]  /*a3f0*/  MOV R0, UR8 ;  /* 0x0000000800007c02 */ /* 0x002fce0008000f00 */
.L_x_184:
[----:B-1----:R1:W2:Y:S02]  /*a400*/  SYNCS.PHASECHK.TRANS64.TRYWAIT P0, [R0+URZ], R2 ;  /* 0x00000002000075a7 */ /* 0x0022a400080011ff */
[----:B--2---:R-:W-:Y:S05]  /*a410*/  @!P0 NANOSLEEP.SYNCS 0x989680 ;  /* 0x009896800000895d */ /* 0x004fea0003900000 */
[----:B------:R-:W2:Y:S02]  /*a420*/  @!P0 SYNCS.PHASECHK.TRANS64 P0, [R0+URZ], R2 ;  /* 0x00000002000085a7 */ /* 0x000ea400080010ff */
[----:B--2---:R-:W-:Y:S05]  /*a430*/  @!P0 BRA `(.L_x_184) ;  /* 0xfffffffc00f08947 */ /* 0x004fea000383ffff */
[----:B------:R-:W-:Y:S05]  /*a440*/  BRA `(.L_x_185) ;  /* 0xffffff9800987947 */ /* 0x000fea000383ffff */
.L_x_81:
[----:B------:R-:W-:-:S07]  /*a450*/  MOV R0, UR8 ;  /* 0x0000000800007c02 */ /* 0x000fce0008000f00 */
.L_x_186:
[----:B-1----:R1:W2:Y:S02]  /*a460*/  SYNCS.PHASECHK.TRANS64.TRYWAIT P0, [R0+URZ], R3 ;  /* 0x00000003000075a7 */ /* 0x0022a400080011ff */
[----:B--2---:R-:W-:Y:S05]  /*a470*/  @!P0 NANOSLEEP.SYNCS 0x989680 ;  /* 0x009896800000895d */ /* 0x004fea0003900000 */
[----:B------:R-:W2:Y:S02]  /*a480*/  @!P0 SYNCS.PHASECHK.TRANS64 P0, [R0+URZ], R3 ;  /* 0x00000003000085a7 */ /* 0x000ea400080010ff */
[----:B--2---:R-:W-:Y:S05]  /*a490*/  @!P0 BRA `(.L_x_186) ;  /* 0xfffffffc00f08947 */ /* 0x004fea000383ffff */
[----:B------:R-:W-:Y:S05]  /*a4a0*/  BRA `(.L_x_187) ;  /* 0xffffff9800a47947 */ /* 0x000fea000383ffff */
.L_x_82:
[----:B------:R-:W-:-:S07]  /*a4b0*/  MOV R0, UR8 ;  /* 0x0000000800007c02 */ /* 0x000fce0008000f00 */
.L_x_188:
[----:B-1----:R1:W2:Y:S02]  /*a4c0*/  SYNCS.PHASECHK.TRANS64.TRYWAIT P0, [R0+URZ], R3 ;  /* 0x00000003000075a7 */ /* 0x0022a400080011ff */
[----:B--2---:R-:W-:Y:S05]  /*a4d0*/  @!P0 NANOSLEEP.SYNCS 0x989680 ;  /* 0x009896800000895d */ /* 0x004fea0003900000 */
[----:B------:R-:W2:Y:S02]  /*a4e0*/  @!P0 SYNCS.PHASECHK.TRANS64 P0, [R0+URZ], R3 ;  /* 0x00000003000085a7 */ /* 0x000ea400080010ff */
[----:B--2---:R-:W-:Y:S05]  /*a4f0*/  @!P0 BRA `(.L_x_188) ;  /* 0xfffffffc00f08947 */ /* 0x004fea000383ffff */
[----:B------:R-:W-:Y:S05]  /*a500*/  BRA `(.L_x_189) ;  /* 0xffffff9800b07947 */ /* 0x000fea000383ffff */
.L_x_85:
[----:B------:R-:W-:-:S07]  /*a510*/  MOV R0, UR7 ;  /* 0x0000000700007c02 */ /* 0x000fce0008000f00 */
.L_x_190:
[----:B-1----:R1:W2:Y:S02]  /*a520*/  SYNCS.PHASECHK.TRANS64.TRYWAIT P1, [R0+URZ+0x150], R2 ;  /* 0x00015002000075a7 */ /* 0x0022a400080211ff */
[----:B--2---:R-:W-:Y:S05]  /*a530*/  @!P1 NANOSLEEP.SYNCS 0x989680 ;  /* 0x009896800000995d */ /* 0x004fea0003900000 */
[----:B------:R-:W2:Y:S02]  /*a540*/  @!P1 SYNCS.PHASECHK.TRANS64 P1, [R0+URZ+0x150], R2 ;  /* 0x00015002000095a7 */ /* 0x000ea400080210ff */
[----:B--2---:R-:W-:Y:S05]  /*a550*/  @!P1 BRA `(.L_x_190) ;  /* 0xfffffffc00f09947 */ /* 0x004fea000383ffff */
[----:B------:R-:W-:Y:S05]  /*a560*/  BRA `(.L_x_191) ;  /* 0xffffff9800fc7947 */ /* 0x000fea000383ffff */
.L_x_90:
[----:B----4-:R4:W1:Y:S02]  /*a570*/  SYNCS.PHASECHK.TRANS64.TRYWAIT P0, [R0+URZ+0xd0], R2 ;  /* 0x0000d002000075a7 */ /* 0x01086400080011ff */
[----:B-1----:R-:W-:Y:S05]  /*a580*/  @!P0 NANOSLEEP.SYNCS 0x989680 ;  /* 0x009896800000895d */ /* 0x002fea0003900000 */
[----:B------:R-:W1:Y:S02]  /*a590*/  @!P0 SYNCS.PHASECHK.TRANS64 P0, [R0+URZ+0xd0], R2 ;  /* 0x0000d002000085a7 */ /* 0x000e6400080010ff */
[----:B-1----:R-:W-:Y:S05]  /*a5a0*/  @!P0 BRA `(.L_x_90) ;  /* 0xfffffffc00f08947 */ /* 0x002fea000383ffff */
[----:B------:R-:W-:Y:S05]  /*a5b0*/  BRA `(.L_x_192) ;  /* 0xffffffa000107947 */ /* 0x000fea000383ffff */
.L_x_93:
[----:B------:R-:W-:Y:S07]  /*a5c0*/  MOV R0, UR6 ;  /* 0x0000000600007c02 */ /* 0x000fee0008000f00 */
.L_x_193:
[----:B-1----:R1:W4:Y:S02]  /*a5d0*/  SYNCS.PHASECHK.TRANS64.TRYWAIT P0, [R0+URZ+0xc8], R2 ;  /* 0x0000c802000075a7 */ /* 0x00232400080011ff */
[----:B----4-:R-:W-:Y:S05]  /*a5e0*/  @!P0 NANOSLEEP.SYNCS 0x989680 ;  /* 0x009896800000895d */ /* 0x010fea0003900000 */
[----:B------:R-:W4:Y:S02]  /*a5f0*/  @!P0 SYNCS.PHASECHK.TRANS64 P0, [R0+URZ+0xc8], R2 ;  /* 0x0000c802000085a7 */ /* 0x000f2400080010ff */
[----:B----4-:R-:W-:Y:S05]  /*a600*/  @!P0 BRA `(.L_x_193) ;  /* 0xfffffffc00f08947 */ /* 0x010fea000383ffff */
[----:B------:R-:W-:Y:S05]  /*a610*/  BRA `(.L_x_92) ;  /* 0xffffffa000f07947 */ /* 0x000fea000383ffff */
.L_x_96:
[----:B------:R-:W-:Y:S07]  /*a620*/  MOV R0, UR6 ;  /* 0x0000000600007c02 */ /* 0x000fee0008000f00 */
.L_x_194:
[----:B-1----:R1:W2:Y:S02]  /*a630*/  SYNCS.PHASECHK.TRANS64.TRYWAIT P0, [R0+URZ+0xa0], R32 ;  /* 0x0000a020000075a7 */ /* 0x0022a400080011ff */
[----:B--2---:R-:W-:Y:S05]  /*a640*/  @!P0 NANOSLEEP.SYNCS 0x989680 ;  /* 0x009896800000895d */ /* 0x004fea0003900000 */
[----:B------:R-:W2:Y:S02]  /*a650*/  @!P0 SYNCS.PHASECHK.TRANS64 P0, [R0+URZ+0xa0], R32 ;  /* 0x0000a020000085a7 */ /* 0x000ea400080010ff */
[----:B--2---:R-:W-:Y:S05]  /*a660*/  @!P0 BRA `(.L_x_194) ;  /* 0xfffffffc00f08947 */ /* 0x004fea000383ffff */
[----:B------:R-:W-:Y:S05]  /*a670*/  BRA `(.L_x_195) ;  /* 0xffffffa400687947 */ /* 0x000fea000383ffff */
.L_x_97:
[----:B------:R-:W-:Y:S07]  /*a680*/  MOV R0, UR6 ;  /* 0x0000000600007c02 */ /* 0x000fee0008000f00 */
.L_x_196:
[----:B-1----:R1:W2:Y:S02]  /*a690*/  SYNCS.PHASECHK.TRANS64.TRYWAIT P0, [R0+URZ+0xa8], R32 ;  /* 0x0000a820000075a7 */ /* 0x0022a400080011ff */
[----:B--2---:R-:W-:Y:S05]  /*a6a0*/  @!P0 NANOSLEEP.SYNCS 0x989680 ;  /* 0x009896800000895d */ /* 0x004fea0003900000 */
[----:B------:R-:W2:Y:S02]  /*a6b0*/  @!P0 SYNCS.PHASECHK.TRANS64 P0, [R0+URZ+0xa8], R32 ;  /* 0x0000a820000085a7 */ /* 0x000ea400080010ff */
[----:B--2---:R-:W-:Y:S05]  /*a6c0*/  @!P0 BRA `(.L_x_196) ;  /* 0xfffffffc00f08947 */ /* 0x004fea000383ffff */
[----:B------:R-:W-:Y:S05]  /*a6d0*/  BRA `(.L_x_197) ;  /* 0xffffffa400c07947 */ /* 0x000fea000383ffff */
.L_x_98:
[----:B------:R-:W-:Y:S07]  /*a6e0*/  MOV R0, UR6 ;  /* 0x0000000600007c02 */ /* 0x000fee0008000f00 */
.L_x_198:
[----:B-1----:R1:W2:Y:S02]  /*a6f0*/  SYNCS.PHASECHK.TRANS64.TRYWAIT P0, [R0+URZ+0xb0], R32 ;  /* 0x0000b020000075a7 */ /* 0x0022a400080011ff */
[----:B--2---:R-:W-:Y:S05]  /*a700*/  @!P0 NANOSLEEP.SYNCS 0x989680 ;  /* 0x009896800000895d */ /* 0x004fea0003900000 */
[----:B------:R-:W2:Y:S02]  /*a710*/  @!P0 SYNCS.PHASECHK.TRANS64 P0, [R0+URZ+0xb0], R32 ;  /* 0x0000b020000085a7 */ /* 0x000ea400080010ff */
[----:B--2---:R-:W-:Y:S05]  /*a720*/  @!P0 BRA `(.L_x_198) ;  /* 0xfffffffc00f08947 */ /* 0x004fea000383ffff */
[----:B------:R-:W-:Y:S05]  /*a730*/  BRA `(.L_x_199) ;  /* 0xffffffa800207947 */ /* 0x000fea000383ffff */
.L_x_99:
[----:B------:R-:W-:Y:S07]  /*a740*/  MOV R0, UR6 ;  /* 0x0000000600007c02 */ /* 0x000fee0008000f00 */
.L_x_200:
[----:B-1----:R1:W2:Y:S02]  /*a750*/  SYNCS.PHASECHK.TRANS64.TRYWAIT P0, [R0+URZ+0xb8], R32 ;  /* 0x0000b820000075a7 */ /* 0x0022a400080011ff */
[----:B--2---:R-:W-:Y:S05]  /*a760*/  @!P0 NANOSLEEP.SYNCS 0x989680 ;  /* 0x009896800000895d */ /* 0x004fea0003900000 */
[----:B------:R-:W2:Y:S02]  /*a770*/  @!P0 SYNCS.PHASECHK.TRANS64 P0, [R0+URZ+0xb8], R32 ;  /* 0x0000b820000085a7 */ /* 0x000ea400080010ff */
[----:B--2---:R-:W-:Y:S05]  /*a780*/  @!P0 BRA `(.L_x_200) ;  /* 0xfffffffc00f08947 */ /* 0x004fea000383ffff */
[----:B------:R-:W-:Y:S05]  /*a790*/  BRA `(.L_x_201) ;  /* 0xffffffa800c07947 */ /* 0x000fea000383ffff */
.L_x_101:
[----:B------:R-:W-:-:S07]  /*a7a0*/  MOV R0, UR6 ;  /* 0x0000000600007c02 */ /* 0x000fce0008000f00 */
.L_x_202:
[----:B-1----:R1:W2:Y:S02]  /*a7b0*/  SYNCS.PHASECHK.TRANS64.TRYWAIT P0, [R0+URZ+0xa0], R2 ;  /* 0x0000a002000075a7 */ /* 0x0022a400080011ff */
[----:B--2---:R-:W-:Y:S05]  /*a7c0*/  @!P0 NANOSLEEP.SYNCS 0x989680 ;  /* 0x009896800000895d */ /* 0x004fea0003900000 */
[----:B------:R-:W2:Y:S02]  /*a7d0*/  @!P0 SYNCS.PHASECHK.TRANS64 P0, [R0+URZ+0xa0], R2 ;  /* 0x0000a002000085a7 */ /* 0x000ea400080010ff */
[----:B--2---:R-:W-:Y:S05]  /*a7e0*/  @!P0 BRA `(.L_x_202) ;  /* 0xfffffffc00f08947 */ /* 0x004fea000383ffff */
[----:B------:R-:W-:Y:S05]  /*a7f0*/  BRA `(.L_x_203) ;  /* 0xffffffac004c7947 */ /* 0x000fea000383ffff */
.L_x_102:
[----:B-1----:R-:W-:-:S07]  /*a800*/  MOV R0, UR6 ;  /* 0x0000000600007c02 */ /* 0x002fce0008000f00 */
.L_x_204:
[----:B-1----:R1:W2:Y:S02]  /*a810*/  SYNCS.PHASECHK.TRANS64.TRYWAIT P0, [R0+URZ+0xa8], R2 ;  /* 0x0000a802000075a7 */ /* 0x0022a400080011ff */
[----:B--2---:R-:W-:Y:S05]  /*a820*/  @!P0 NANOSLEEP.SYNCS 0x989680 ;  /* 0x009896800000895d */ /* 0x004fea0003900000 */
[----:B------:R-:W2:Y:S02]  /*a830*/  @!P0 SYNCS.PHASECHK.TRANS64 P0, [R0+URZ+0xa8], R2 ;  /* 0x0000a802000085a7 */ /* 0x000ea400080010ff */
[----:B--2---:R-:W-:Y:S05]  /*a840*/  @!P0 BRA `(.L_x_204) ;  /* 0xfffffffc00f08947 */ /* 0x004fea000383ffff */
[----:B------:R-:W-:Y:S05]  /*a850*/  BRA `(.L_x_205) ;  /* 0xffffffac003c7947 */ /* 0x000fea000383ffff */
.L_x_103:
[----:B-1----:R-:W-:-:S07]  /*a860*/  MOV R0, UR6 ;  /* 0x0000000600007c02 */ /* 0x002fce0008000f00 */
.L_x_206:
[----:B-1----:R1:W2:Y:S02]  /*a870*/  SYNCS.PHASECHK.TRANS64.TRYWAIT P0, [R0+URZ+0xb0], R2 ;  /* 0x0000b002000075a7 */ /* 0x0022a400080011ff */
[----:B--2---:R-:W-:Y:S05]  /*a880*/  @!P0 NANOSLEEP.SYNCS 0x989680 ;  /* 0x009896800000895d */ /* 0x004fea0003900000 */
[----:B------:R-:W2:Y:S02]  /*a890*/  @!P0 SYNCS.PHASECHK.TRANS64 P0, [R0+URZ+0xb0], R2 ;  /* 0x0000b002000085a7 */ /* 0x000ea400080010ff */
[----:B--2---:R-:W-:Y:S05]  /*a8a0*/  @!P0 BRA `(.L_x_206) ;  /* 0xfffffffc00f08947 */ /* 0x004fea000383ffff */
[----:B------:R-:W-:Y:S05]  /*a8b0*/  BRA `(.L_x_207) ;  /* 0xffffffac002c7947 */ /* 0x000fea000383ffff */
.L_x_105:
[----:B--2---:R2:W3:Y:S02]  /*a8c0*/  SYNCS.PHASECHK.TRANS64.TRYWAIT P0, [R0+URZ+0xd0], R2 ;  /* 0x0000d002000075a7 */ /* 0x0044e400080011ff */
[----:B---3--:R-:W-:Y:S05]  /*a8d0*/  @!P0 NANOSLEEP.SYNCS 0x989680 ;  /* 0x009896800000895d */ /* 0x008fea0003900000 */
[----:B------:R-:W3:Y:S02]  /*a8e0*/  @!P0 SYNCS.PHASECHK.TRANS64 P0, [R0+URZ+0xd0], R2 ;  /* 0x0000d002000085a7 */ /* 0x000ee400080010ff */
[----:B---3--:R-:W-:Y:S05]  /*a8f0*/  @!P0 BRA `(.L_x_105) ;  /* 0xfffffffc00f08947 */ /* 0x008fea000383ffff */
[----:B------:R-:W-:Y:S05]  /*a900*/  BRA `(.L_x_208) ;  /* 0xffffffb000247947 */ /* 0x000fea000383ffff */
.L_x_117:
[----:B-1----:R-:W-:Y:S04]  /*a910*/  MOV R3, UR47 ;  /* 0x0000002f00037c02 */ /* 0x002fe80008000f00 */
[----:B------:R1:W2:Y:S03]  /*a920*/  SYNCS.PHASECHK.TRANS64.TRYWAIT P1, [R3+URZ+0x80], R4 ;  /* 0x00008004030075a7 */ /* 0x0002a600080211ff */
[----:B--2---:R-:W-:Y:S05]  /*a930*/  @!P1 NANOSLEEP.SYNCS 0x989680 ;  /* 0x009896800000995d */ /* 0x004fea0003900000 */
[----:B------:R-:W2:Y:S02]  /*a940*/  @!P1 SYNCS.PHASECHK.TRANS64 P1, [R3+URZ+0x80], R4 ;  /* 0x00008004030095a7 */ /* 0x000ea400080210ff */
[----:B--2---:R-:W-:Y:S05]  /*a950*/  @!P1 BRA `(.L_x_117) ;  /* 0xfffffffc00ec9947 */ /* 0x004fea000383ffff */
[----:B------:R-:W-:Y:S05]  /*a960*/  BRA `(.L_x_116) ;  /* 0xffffffbc00887947 */ /* 0x000fea000383ffff */
.L_x_119:
[----:B-1----:R1:W4:Y:S02]  /*a970*/  SYNCS.PHASECHK.TRANS64.TRYWAIT P0, [R118+URZ+0xf0], R0 ;  /* 0x0000f000760075a7 */ /* 0x00232400080011ff */
[----:B----4-:R-:W-:Y:S05]  /*a980*/  @!P0 NANOSLEEP.SYNCS 0x989680 ;  /* 0x009896800000895d */ /* 0x010fea0003900000 */
[----:B------:R-:W4:Y:S02]  /*a990*/  @!P0 SYNCS.PHASECHK.TRANS64 P0, [R118+URZ+0xf0], R0 ;  /* 0x0000f000760085a7 */ /* 0x000f2400080010ff */
[----:B----4-:R-:W-:Y:S05]  /*a9a0*/  @!P0 BRA `(.L_x_119) ;  /* 0xfffffffc00f08947 */ /* 0x010fea000383ffff */
[----:B------:R-:W-:Y:S05]  /*a9b0*/  BRA `(.L_x_118) ;  /* 0xffffffbc00ac7947 */ /* 0x000fea000383ffff */
.L_x_128:
[----:B---3--:R3:W4:Y:S02]  /*a9c0*/  SYNCS.PHASECHK.TRANS64.TRYWAIT P0, [R3+URZ+0x80], R0 ;  /* 0x00008000030075a7 */ /* 0x00872400080011ff */
[----:B----4-:R-:W-:Y:S05]  /*a9d0*/  @!P0 NANOSLEEP.SYNCS 0x989680 ;  /* 0x009896800000895d */ /* 0x010fea0003900000 */
[----:B------:R-:W4:Y:S02]  /*a9e0*/  @!P0 SYNCS.PHASECHK.TRANS64 P0, [R3+URZ+0x80], R0 ;  /* 0x00008000030085a7 */ /* 0x000f2400080010ff */
[----:B----4-:R-:W-:Y:S05]  /*a9f0*/  @!P0 BRA `(.L_x_128) ;  /* 0xfffffffc00f08947 */ /* 0x010fea000383ffff */
[----:B------:R-:W-:Y:S05]  /*aa00*/  BRA `(.L_x_127) ;  /* 0xffffffc800987947 */ /* 0x000fea000383ffff */
.L_x_136:
[----:B---3--:R3:W4:Y:S02]  /*aa10*/  SYNCS.PHASECHK.TRANS64.TRYWAIT P0, [R0+URZ+0x80], R7 ;  /* 0x00008007000075a7 */ /* 0x00872400080011ff */
[----:B----4-:R-:W-:Y:S05]  /*aa20*/  @!P0 NANOSLEEP.SYNCS 0x989680 ;  /* 0x009896800000895d */ /* 0x010fea0003900000 */
[----:B------:R-:W4:Y:S02]  /*aa30*/  @!P0 SYNCS.PHASECHK.TRANS64 P0, [R0+URZ+0x80], R7 ;  /* 0x00008007000085a7 */ /* 0x000f2400080010ff */
[----:B----4-:R-:W-:Y:S05]  /*aa40*/  @!P0 BRA `(.L_x_136) ;  /* 0xfffffffc00f08947 */ /* 0x010fea000383ffff */
[----:B------:R-:W-:Y:S05]  /*aa50*/  BRA `(.L_x_135) ;  /* 0xffffffd400ac7947 */ /* 0x000fea000383ffff */
.L_x_144:
[----:B---3--:R3:W4:Y:S02]  /*aa60*/  SYNCS.PHASECHK.TRANS64.TRYWAIT P0, [R0+URZ+0x80], R6 ;  /* 0x00008006000075a7 */ /* 0x00872400080011ff */
[----:B----4-:R-:W-:Y:S05]  /*aa70*/  @!P0 NANOSLEEP.SYNCS 0x989680 ;  /* 0x009896800000895d */ /* 0x010fea0003900000 */
[----:B------:R-:W4:Y:S02]  /*aa80*/  @!P0 SYNCS.PHASECHK.TRANS64 P0, [R0+URZ+0x80], R6 ;  /* 0x00008006000085a7 */ /* 0x000f2400080010ff */
[----:B----4-:R-:W-:Y:S05]  /*aa90*/  @!P0 BRA `(.L_x_144) ;  /* 0xfffffffc00f08947 */ /* 0x010fea000383ffff */
[----:B------:R-:W-:Y:S05]  /*aaa0*/  BRA `(.L_x_143) ;  /* 0xffffffe000c07947 */ /* 0x000fea000383ffff */
        .weak           $__internal_0_$__cuda_sm10x_tcgen05_guardrail_trap_col_being_dealloced_not_returned_by_alloc
        .type           $__internal_0_$__cuda_sm10x_tcgen05_guardrail_trap_col_being_dealloced_not_returned_by_alloc,@function
        .size           $__internal_0_$__cuda_sm10x_tcgen05_guardrail_trap_col_being_dealloced_not_returned_by_alloc,($__internal_1_$__cuda_sm10x_tcgen05_guardrail_trap_phase_invalid_during_alloc - $__internal_0_$__cuda_sm10x_tcgen05_guardrail_trap_col_being_dealloced_not_returned_by_alloc)
$__internal_0_$__cuda_sm10x_tcgen05_guardrail_trap_col_being_dealloced_not_returned_by_alloc:
[----:B------:R-:W-:Y:S05]  /*aab0*/  BPT.TRAP 0x1 ;  /* 0x000000040000795c */ /* 0x000fea0000300000 */
[----:B------:R-:W-:-:S04]  /*aac0*/  HFMA2 R3, -RZ, RZ, 0, 0 ;  /* 0x00000000ff037431 */ /* 0x000fc800000001ff */
[----:B------:R-:W-:Y:S05]  /*aad0*/  RET.REL.NODEC R2 `(_ZN7cutlass13device_kernelINS_4gemm6kernel13GemmUniversalIN4cute5tupleIJiiiiEEENS1_10collective13CollectiveMmaINS1_35MainloopSm100TmaUmmaWarpSpecializedILi8ELi2ELi4ENS5_IJNS4_1CILi2EEENSA_ILi1EEESC_EEEEENS5_IJNSA_ILi128EEENSA_ILi256EEENSA_ILi64EEEEEENS_10bfloat16_tENS5_IJlSC_lEEESJ_SK_NS4_8TiledMMAINS4_8MMA_AtomIJNS4_26SM100_MMA_F16BF16_2x1SM_SSISJ_SJ_fLi128ELi256ELNS4_4UMMA5MajorE0ELSP_0ELNSO_7ScaleInE0ELSQ_0EEEEEENS4_6LayoutINS5_IJSC_SC_SC_EEENS5_IJNSA_ILi0EEESV_SV_EEEEENS5_IJNS4_10UnderscoreESY_SY_EEEEENS4_18SM100_TMA_2SM_LOADENS4_14ComposedLayoutINS4_7SwizzleILi3ELi4ELi3EEENS4_18smem_ptr_flag_bitsILi16EEENST_INS5_IJNSA_ILi8EEESH_EEENS5_IJSH_SC_EEEEEEEvNS4_8identityES11_S1B_vS1C_EENS_8epilogue10collective18CollectiveEpilogueINS1E_23Sm100TmaWarpSpecializedILi4ELi2ELi32ELb1ELb0EEEJNS5_IJSH_SG_SH_EEENS5_IJNST_ISH_SC_EENST_INS5_IJNSA_ILi32EEESB_EEENS5_IJSC_SF_EEEEEEEESJ_SK_SJ_SK_NS1E_6fusion15FusionCallbacksIS1I_NS1Q_17LinCombPerRowBiasISJ_fSJ_SJ_fLi8ELNS_15FloatRoundStyleE2EEES1J_S1P_JEEENS4_5SM1004TMEM4LOAD26SM100_TMEM_LOAD_32dp32b32xENS4_13SM90_TMA_LOADENS12_INS13_ILi2ELi4ELi3EEES16_NST_INS5_IJS17_S1L_EEENS5_IJS1L_SC_EEEEEEENS4_39AutoVectorizingCopyWithAssumedAlignmentILi128EEENS4_14SM90_TMA_STOREES25_S27_S27_EEEvvEEEEvNT_6ParamsE) ;  /* 0xffffff5402487950 */ /* 0x000fea0003c3ffff */
        .weak           $__internal_1_$__cuda_sm10x_tcgen05_guardrail_trap_phase_invalid_during_alloc
        .type           $__internal_1_$__cuda_sm10x_tcgen05_guardrail_trap_phase_invalid_during_alloc,@function
        .size           $__internal_1_$__cuda_sm10x_tcgen05_guardrail_trap_phase_invalid_during_alloc,($__internal_2_$__cuda_sm10x_tcgen05_guardrail_trap_unallocated_columns_being_dealloced - $__internal_1_$__cuda_sm10x_tcgen05_guardrail_trap_phase_invalid_during_alloc)
$__internal_1_$__cuda_sm10x_tcgen05_guardrail_trap_phase_invalid_during_alloc:
[----:B------:R-:W-:Y:S05]  /*aae0*/  BPT.TRAP 0x1 ;  /* 0x000000040000795c */ /* 0x000fea0000300000 */
[----:B------:R-:W-:-:S04]  /*aaf0*/  MOV R3, 0x0 ;  /* 0x0000000000037802 */ /* 0x000fc80000000f00 */
[----:B------:R-:W-:Y:S05]  /*ab00*/  RET.REL.NODEC R2 `(_ZN7cutlass13device_kernelINS_4gemm6kernel13GemmUniversalIN4cute5tupleIJiiiiEEENS1_10collective13CollectiveMmaINS1_35MainloopSm100TmaUmmaWarpSpecializedILi8ELi2ELi4ENS5_IJNS4_1CILi2EEENSA_ILi1EEESC_EEEEENS5_IJNSA_ILi128EEENSA_ILi256EEENSA_ILi64EEEEEENS_10bfloat16_tENS5_IJlSC_lEEESJ_SK_NS4_8TiledMMAINS4_8MMA_AtomIJNS4_26SM100_MMA_F16BF16_2x1SM_SSISJ_SJ_fLi128ELi256ELNS4_4UMMA5MajorE0ELSP_0ELNSO_7ScaleInE0ELSQ_0EEEEEENS4_6LayoutINS5_IJSC_SC_SC_EEENS5_IJNSA_ILi0EEESV_SV_EEEEENS5_IJNS4_10UnderscoreESY_SY_EEEEENS4_18SM100_TMA_2SM_LOADENS4_14ComposedLayoutINS4_7SwizzleILi3ELi4ELi3EEENS4_18smem_ptr_flag_bitsILi16EEENST_INS5_IJNSA_ILi8EEESH_EEENS5_IJSH_SC_EEEEEEEvNS4_8identityES11_S1B_vS1C_EENS_8epilogue10collective18CollectiveEpilogueINS1E_23Sm100TmaWarpSpecializedILi4ELi2ELi32ELb1ELb0EEEJNS5_IJSH_SG_SH_EEENS5_IJNST_ISH_SC_EENST_INS5_IJNSA_ILi32EEESB_EEENS5_IJSC_SF_EEEEEEEESJ_SK_SJ_SK_NS1E_6fusion15FusionCallbacksIS1I_NS1Q_17LinCombPerRowBiasISJ_fSJ_SJ_fLi8ELNS_15FloatRoundStyleE2EEES1J_S1P_JEEENS4_5SM1004TMEM4LOAD26SM100_TMEM_LOAD_32dp32b32xENS4_13SM90_TMA_LOADENS12_INS13_ILi2ELi4ELi3EEES16_NST_INS5_IJS17_S1L_EEENS5_IJS1L_SC_EEEEEEENS4_39AutoVectorizingCopyWithAssumedAlignmentILi128EEENS4_14SM90_TMA_STOREES25_S27_S27_EEEvvEEEEvNT_6ParamsE) ;  /* 0xffffff54023c7950 */ /* 0x000fea0003c3ffff */
        .weak           $__internal_2_$__cuda_sm10x_tcgen05_guardrail_trap_unallocated_columns_being_dealloced
        .type           $__internal_2_$__cuda_sm10x_tcgen05_guardrail_trap_unallocated_columns_being_dealloced,@function
        .size           $__internal_2_$__cuda_sm10x_tcgen05_guardrail_trap_unallocated_columns_being_dealloced,(.L_x_210 - $__internal_2_$__cuda_sm10x_tcgen05_guardrail_trap_unallocated_columns_being_dealloced)
$__internal_2_$__cuda_sm10x_tcgen05_guardrail_trap_unallocated_columns_being_dealloced:
[----:B------:R-:W-:Y:S05]  /*ab10*/  BPT.TRAP 0x1 ;  /* 0x000000040000795c */ /* 0x000fea0000300000 */
[----:B------:R-:W-:-:S04]  /*ab20*/  HFMA2 R3, -RZ, RZ, 0, 0 ;  /* 0x00000000ff037431 */ /* 0x000fc800000001ff */
[----:B------:R-:W-:Y:S05]  /*ab30*/  RET.REL.NODEC R2 `(_ZN7cutlass13device_kernelINS_4gemm6kernel13GemmUniversalIN4cute5tupleIJiiiiEEENS1_10collective13CollectiveMmaINS1_35MainloopSm100TmaUmmaWarpSpecializedILi8ELi2ELi4ENS5_IJNS4_1CILi2EEENSA_ILi1EEESC_EEEEENS5_IJNSA_ILi128EEENSA_ILi256EEENSA_ILi64EEEEEENS_10bfloat16_tENS5_IJlSC_lEEESJ_SK_NS4_8TiledMMAINS4_8MMA_AtomIJNS4_26SM100_MMA_F16BF16_2x1SM_SSISJ_SJ_fLi128ELi256ELNS4_4UMMA5MajorE0ELSP_0ELNSO_7ScaleInE0ELSQ_0EEEEEENS4_6LayoutINS5_IJSC_SC_SC_EEENS5_IJNSA_ILi0EEESV_SV_EEEEENS5_IJNS4_10UnderscoreESY_SY_EEEEENS4_18SM100_TMA_2SM_LOADENS4_14ComposedLayoutINS4_7SwizzleILi3ELi4ELi3EEENS4_18smem_ptr_flag_bitsILi16EEENST_INS5_IJNSA_ILi8EEESH_EEENS5_IJSH_SC_EEEEEEEvNS4_8identityES11_S1B_vS1C_EENS_8epilogue10collective18CollectiveEpilogueINS1E_23Sm100TmaWarpSpecializedILi4ELi2ELi32ELb1ELb0EEEJNS5_IJSH_SG_SH_EEENS5_IJNST_ISH_SC_EENST_INS5_IJNSA_ILi32EEESB_EEENS5_IJSC_SF_EEEEEEEESJ_SK_SJ_SK_NS1E_6fusion15FusionCallbacksIS1I_NS1Q_17LinCombPerRowBiasISJ_fSJ_SJ_fLi8ELNS_15FloatRoundStyleE2EEES1J_S1P_JEEENS4_5SM1004TMEM4LOAD26SM100_TMEM_LOAD_32dp32b32xENS4_13SM90_TMA_LOADENS12_INS13_ILi2ELi4ELi3EEES16_NST_INS5_IJS17_S1L_EEENS5_IJS1L_SC_EEEEEEENS4_39AutoVectorizingCopyWithAssumedAlignmentILi128EEENS4_14SM90_TMA_STOREES25_S27_S27_EEEvvEEEEvNT_6ParamsE) ;  /* 0xffffff5402307950 */ /* 0x000fea0003c3ffff */
.L_x_209:
[----:B------:R-:W-:-:S00]  /*ab40*/  BRA `(.L_x_209) ;  /* 0xfffffffc00fc7947 */ /* 0x000fc0000383ffff */
[----:B------:R-:W-:-:S00]  /*ab50*/  NOP ;  /* 0x0000000000007918 */ /* 0x000fc00000000000 */
        /* <DEDUP_REMOVED lines=10> */
.L_x_210:


//--------------------- .nv.global.init           --------------------------
	.section	.nv.global.init,"aw",@progbits
.nv.global.init:
	.type		$str$27,@object
	.size		$str$27,($str$28 - $str$27)
$str$27:
        /*0000*/ 	.byte	0x28, 0x61, 0x64, 0x64, 0x72, 0x65, 0x73, 0x73, 0x20, 0x26, 0x20, 0x6d, 0x61, 0x73, 0x6b, 0x29
        /*0010*/ 	.byte	0x20, 0x3d, 0x3d, 0x20, 0x30, 0x00
	.type		$str$28,@object
	.size		$str$28,($str$26 - $str$28)
$str$28:
        /*0016*/ 	.byte	0x2f, 0x74, 0x6d, 0x70, 0x2f, 0x63, 0x75, 0x74, 0x6c, 0x61, 0x73, 0x73, 0x5f, 0x73, 0x77, 0x65
        /*0026*/ 	.byte	0x65, 0x70, 0x5f, 0x73, 0x72, 0x63, 0x2f, 0x69, 0x6e, 0x63, 0x6c, 0x75, 0x64, 0x65, 0x2f, 0x63
        /*0036*/ 	.byte	0x75, 0x74, 0x65, 0x2f, 0x70, 0x6f, 0x69, 0x6e, 0x74, 0x65, 0x72, 0x5f, 0x66, 0x6c, 0x61, 0x67
        /*0046*/ 	.byte	0x67, 0x65, 0x64, 0x2e, 0x68, 0x70, 0x70, 0x00
	.type		$str$26,@object
	.size		$str$26,($str$25 - $str$26)
$str$26:
        /*004e*/ 	.byte	0x2f, 0x74, 0x6d, 0x70, 0x2f, 0x63, 0x75, 0x74, 0x6c, 0x61, 0x73, 0x73, 0x5f, 0x73, 0x77, 0x65
        /*005e*/ 	.byte	0x65, 0x70, 0x5f, 0x73, 0x72, 0x63, 0x2f, 0x69, 0x6e, 0x63, 0x6c, 0x75, 0x64, 0x65, 0x2f, 0x63
        /*006e*/ 	.byte	0x75, 0x74, 0x65, 0x2f, 0x61, 0x74, 0x6f, 0x6d, 0x2f, 0x63, 0x6f, 0x70, 0x79, 0x5f, 0x74, 0x72
        /*007e*/ 	.byte	0x61, 0x69, 0x74, 0x73, 0x5f, 0x73, 0x6d, 0x31, 0x30, 0x30, 0x2e, 0x68, 0x70, 0x70, 0x00
	.type		$str$25,@object
	.size		$str$25,(__unnamed_1 - $str$25)
$str$25:
        /*008d*/ 	.byte	0x28, 0x28, 0x75, 0x69, 0x6e, 0x74, 0x33, 0x32, 0x5f, 0x74, 0x28, 0x74, 0x68, 0x72, 0x65, 0x61
        /*009d*/ 	.byte	0x64, 0x49, 0x64, 0x78, 0x2e, 0x78, 0x29, 0x20, 0x2f, 0x20, 0x33, 0x32, 0x29, 0x20, 0x25, 0x20
        /*00ad*/ 	.byte	0x34, 0x29, 0x20, 0x3d, 0x3d, 0x20, 0x28, 0x28, 0x28, 0x74, 0x6d, 0x65, 0x6d, 0x5f, 0x61, 0x64
        /*00bd*/ 	.byte	0x64, 0x72, 0x20, 0x3e, 0x3e, 0x20, 0x31, 0x36, 0x29, 0x20, 0x2f, 0x20, 0x33, 0x32, 0x29, 0x20
        /*00cd*/ 	.byte	0x25, 0x20, 0x34, 0x29, 0x00
	.type		__unnamed_1,@object
	.size		__unnamed_1,(__unnamed_2 - __unnamed_1)
__unnamed_1:
        /*00d2*/ 	.byte	0x61, 0x75, 0x74, 0x6f, 0x20, 0x63, 0x75, 0x74, 0x65, 0x3a, 0x3a, 0x61, 0x73, 0x5f, 0x70, 0x6f
        /* <DEDUP_REMOVED lines=24> */
        /*0262*/ 	.byte	0x43, 0x3c, 0x34, 0x30, 0x39, 0x36, 0x3e, 0x3e, 0x3e, 0x3e, 0x5d, 0x00
	.type		__unnamed_2,@object
	.size		__unnamed_2,(.L_2 - __unnamed_2)
__unnamed_2:
        /* <DEDUP_REMOVED lines=42> */
        /*050e*/ 	.byte	0x3e, 0x3e, 0x5d, 0x00
.L_2:


//--------------------- .nv.shared._ZN7cutlass13device_kernelINS_4gemm6kernel13GemmUniversalIN4cute5tupleIJiiiiEEENS1_10collective13CollectiveMmaINS1_35MainloopSm100TmaUmmaWarpSpecializedILi8ELi2ELi4ENS5_IJNS4_1CILi2EEENSA_ILi1EEESC_EEEEENS5_IJNSA_ILi128EEENSA_ILi256EEENSA_ILi64EEEEEENS_10bfloat16_tENS5_IJlSC_lEEESJ_SK_NS4_8TiledMMAINS4_8MMA_AtomIJNS4_26SM100_MMA_F16BF16_2x1SM_SSISJ_SJ_fLi128ELi256ELNS4_4UMMA5MajorE0ELSP_0ELNSO_7ScaleInE0ELSQ_0EEEEEENS4_6LayoutINS5_IJSC_SC_SC_EEENS5_IJNSA_ILi0EEESV_SV_EEEEENS5_IJNS4_10UnderscoreESY_SY_EEEEENS4_18SM100_TMA_2SM_LOADENS4_14ComposedLayoutINS4_7SwizzleILi3ELi4ELi3EEENS4_18smem_ptr_flag_bitsILi16EEENST_INS5_IJNSA_ILi8EEESH_EEENS5_IJSH_SC_EEEEEEEvNS4_8identityES11_S1B_vS1C_EENS_8epilogue10collective18CollectiveEpilogueINS1E_23Sm100TmaWarpSpecializedILi4ELi2ELi32ELb1ELb0EEEJNS5_IJSH_SG_SH_EEENS5_IJNST_ISH_SC_EENST_INS5_IJNSA_ILi32EEESB_EEENS5_IJSC_SF_EEEEEEEESJ_SK_SJ_SK_NS1E_6fusion15FusionCallbacksIS1I_NS1Q_17LinCombPerRowBiasISJ_fSJ_SJ_fLi8ELNS_15FloatRoundStyleE2EEES1J_S1P_JEEENS4_5SM1004TMEM4LOAD26SM100_TMEM_LOAD_32dp32b32xENS4_13SM90_TMA_LOADENS12_INS13_ILi2ELi4ELi3EEES16_NST_INS5_IJS17_S1L_EEENS5_IJS1L_SC_EEEEEEENS4_39AutoVectorizingCopyWithAssumedAlignmentILi128EEENS4_14SM90_TMA_STOREES25_S27_S27_EEEvvEEEEvNT_6ParamsE --------------------------
	.section	.nv.shared._ZN7cutlass13device_kernelINS_4gemm6kernel13GemmUniversalIN4cute5tupleIJiiiiEEENS1_10collective13CollectiveMmaINS1_35MainloopSm100TmaUmmaWarpSpecializedILi8ELi2ELi4ENS5_IJNS4_1CILi2EEENSA_ILi1EEESC_EEEEENS5_IJNSA_ILi128EEENSA_ILi256EEENSA_ILi64EEEEEENS_10bfloat16_tENS5_IJlSC_lEEESJ_SK_NS4_8TiledMMAINS4_8MMA_AtomIJNS4_26SM100_MMA_F16BF16_2x1SM_SSISJ_SJ_fLi128ELi256ELNS4_4UMMA5MajorE0ELSP_0ELNSO_7ScaleInE0ELSQ_0EEEEEENS4_6LayoutINS5_IJSC_SC_SC_EEENS5_IJNSA_ILi0EEESV_SV_EEEEENS5_IJNS4_10UnderscoreESY_SY_EEEEENS4_18SM100_TMA_2SM_LOADENS4_14ComposedLayoutINS4_7SwizzleILi3ELi4ELi3EEENS4_18smem_ptr_flag_bitsILi16EEENST_INS5_IJNSA_ILi8EEESH_EEENS5_IJSH_SC_EEEEEEEvNS4_8identityES11_S1B_vS1C_EENS_8epilogue10collective18CollectiveEpilogueINS1E_23Sm100TmaWarpSpecializedILi4ELi2ELi32ELb1ELb0EEEJNS5_IJSH_SG_SH_EEENS5_IJNST_ISH_SC_EENST_INS5_IJNSA_ILi32EEESB_EEENS5_IJSC_SF_EEEEEEEESJ_SK_SJ_SK_NS1E_6fusion15FusionCallbacksIS1I_NS1Q_17LinCombPerRowBiasISJ_fSJ_SJ_fLi8ELNS_15FloatRoundStyleE2EEES1J_S1P_JEEENS4_5SM1004TMEM4LOAD26SM100_TMEM_LOAD_32dp32b32xENS4_13SM90_TMA_LOADENS12_INS13_ILi2ELi4ELi3EEES16_NST_INS5_IJS17_S1L_EEENS5_IJS1L_SC_EEEEEEENS4_39AutoVectorizingCopyWithAssumedAlignmentILi128EEENS4_14SM90_TMA_STOREES25_S27_S27_EEEvvEEEEvNT_6ParamsE,"aw",@nobits
	.sectionflags	@""
	.align	16
	.zero		1024


//--------------------- .nv.shared.reserved.0     --------------------------
	.section	.nv.shared.reserved.0,"aw",@nobits
	.weak		__nv_reservedSMEM_offset_0_alias
	.size		__nv_reservedSMEM_offset_0_alias, 0, 64
	.other		__nv_reservedSMEM_offset_0_alias,@"STO_CUDA_RESERVED_SHARED STV_DEFAULT"
__nv_reservedSMEM_offset_0_alias:
	.zero		0
.nv.shared.reserved.0:
	.zero		64
	.weak		__nv_reservedSMEM_tcgen05_partition
	.type		__nv_reservedSMEM_tcgen05_partition,@object
	.size		__nv_reservedSMEM_tcgen05_partition,(.L_0 - __nv_reservedSMEM_tcgen05_partition)
__nv_reservedSMEM_tcgen05_partition:
	.zero		32
.L_0:


//--------------------- .nv.global                --------------------------
	.section	.nv.global,"aw",@nobits
.nv.global:
	.type		_ZN39_INTERNAL_164f1657_4_k_cu_e98809ee_30394cute1_E,@object
	.size		_ZN39_INTERNAL_164f1657_4_k_cu_e98809ee_30394cute1_E,(_ZN39_INTERNAL_164f1657_4_k_cu_e98809ee_30394cuda3std3__45__cpo6cbeginE - _ZN39_INTERNAL_164f1657_4_k_cu_e98809ee_30394cute1_E)
_ZN39_INTERNAL_164f1657_4_k_cu_e98809ee_30394cute1_E:
	.zero		1
	.type		_ZN39_INTERNAL_164f1657_4_k_cu_e98809ee_30394cuda3std3__45__cpo6cbeginE,@object
	.size		_ZN39_INTERNAL_164f1657_4_k_cu_e98809ee_30394cuda3std3__45__cpo6cbeginE,(_ZN39_INTERNAL_164f1657_4_k_cu_e98809ee_30394cuda3std3__48in_placeE - _ZN39_INTERNAL_164f1657_4_k_cu_e98809ee_30394cuda3std3__45__cpo6cbeginE)
_ZN39_INTERNAL_164f1657_4_k_cu_e98809ee_30394cuda3std3__45__cpo6cbeginE:
	.zero		1
	.type		_ZN39_INTERNAL_164f1657_4_k_cu_e98809ee_30394cuda3std3__48in_placeE,@object
	.size		_ZN39_INTERNAL_164f1657_4_k_cu_e98809ee_30394cuda3std3__48in_placeE,(_ZN39_INTERNAL_164f1657_4_k_cu_e98809ee_30394cuda3std6ranges3__45__cpo9iter_moveE - _ZN39_INTERNAL_164f1657_4_k_cu_e98809ee_30394cuda3std3__48in_placeE)
_ZN39_INTERNAL_164f1657_4_k_cu_e98809ee_30394cuda3std3__48in_placeE:
	.zero		1
	.type		_ZN39_INTERNAL_164f1657_4_k_cu_e98809ee_30394cuda3std6ranges3__45__cpo9iter_moveE,@object
	.size		_ZN39_INTERNAL_164f1657_4_k_cu_e98809ee_30394cuda3std6ranges3__45__cpo9iter_moveE,(_ZN39_INTERNAL_164f1657_4_k_cu_e98809ee_30394cuda3std3__45__cpo5beginE - _ZN39_INTERNAL_164f1657_4_k_cu_e98809ee_30394cuda3std6ranges3__45__cpo9iter_moveE)
_ZN39_INTERNAL_164f1657_4_k_cu_e98809ee_30394cuda3std6ranges3__45__cpo9iter_moveE:
	.zero		1
	.type		_ZN39_INTERNAL_164f1657_4_k_cu_e98809ee_30394cuda3std3__45__cpo5beginE,@object
	.size		_ZN39_INTERNAL_164f1657_4_k_cu_e98809ee_30394cuda3std3__45__cpo5beginE,(_ZN39_INTERNAL_164f1657_4_k_cu_e98809ee_30394cuda3std3__441_GLOBAL__N__164f1657_4_k_cu_e98809ee_30396ignoreE - _ZN39_INTERNAL_164f1657_4_k_cu_e98809ee_30394cuda3std3__45__cpo5beginE)
_ZN39_INTERNAL_164f1657_4_k_cu_e98809ee_30394cuda3std3__45__cpo5beginE:
	.zero		1
	.type		_ZN39_INTERNAL_164f1657_4_k_cu_e98809ee_30394cuda3std3__441_GLOBAL__N__164f1657_4_k_cu_e98809ee_30396ignoreE,@object
	.size		_ZN39_INTERNAL_164f1657_4_k_cu_e98809ee_30394cuda3std3__441_GLOBAL__N__164f1657_4_k_cu_e98809ee_30396ignoreE,(_ZN39_INTERNAL_164f1657_4_k_cu_e98809ee_30394cute7productE - _ZN39_INTERNAL_164f1657_4_k_cu_e98809ee_30394cuda3std3__441_GLOBAL__N__164f1657_4_k_cu_e98809ee_30396ignoreE)
_ZN39_INTERNAL_164f1657_4_k_cu_e98809ee_30394cuda3std3__441_GLOBAL__N__164f1657_4_k_cu_e98809ee_30396ignoreE:
	.zero		1
	.type		_ZN39_INTERNAL_164f1657_4_k_cu_e98809ee_30394cute7productE,@object
	.size		_ZN39_INTERNAL_164f1657_4_k_cu_e98809ee_30394cute7productE,(_ZN39_INTERNAL_164f1657_4_k_cu_e98809ee_30394cuda3std3__45__cpo3endE - _ZN39_INTERNAL_164f1657_4_k_cu_e98809ee_30394cute7productE)
_ZN39_INTERNAL_164f1657_4_k_cu_e98809ee_30394cute7productE:
	.zero		1
	.type		_ZN39_INTERNAL_164f1657_4_k_cu_e98809ee_30394cuda3std3__45__cpo3endE,@object
	.size		_ZN39_INTERNAL_164f1657_4_k_cu_e98809ee_30394cuda3std3__45__cpo3endE,(_ZN39_INTERNAL_164f1657_4_k_cu_e98809ee_30394cuda3std3__419piecewise_constructE - _ZN39_INTERNAL_164f1657_4_k_cu_e98809ee_30394cuda3std3__45__cpo3endE)
_ZN39_INTERNAL_164f1657_4_k_cu_e98809ee_30394cuda3std3__45__cpo3endE:
	.zero		1
	.type		_ZN39_INTERNAL_164f1657_4_k_cu_e98809ee_30394cuda3std3__419piecewise_constructE,@object
	.size		_ZN39_INTERNAL_164f1657_4_k_cu_e98809ee_30394cuda3std3__419piecewise_constructE,(_ZN39_INTERNAL_164f1657_4_k_cu_e98809ee_30394cuda3std3__45__cpo4cendE - _ZN39_INTERNAL_164f1657_4_k_cu_e98809ee_30394cuda3std3__419piecewise_constructE)
_ZN39_INTERNAL_164f1657_4_k_cu_e98809ee_30394cuda3std3__419piecewise_constructE:
	.zero		1
	.type		_ZN39_INTERNAL_164f1657_4_k_cu_e98809ee_30394cuda3std3__45__cpo4cendE,@object
	.size		_ZN39_INTERNAL_164f1657_4_k_cu_e98809ee_30394cuda3std3__45__cpo4cendE,(_ZN39_INTERNAL_164f1657_4_k_cu_e98809ee_30394cuda3std6ranges3__45__cpo4swapE - _ZN39_INTERNAL_164f1657_4_k_cu_e98809ee_30394cuda3std3__45__cpo4cendE)
_ZN39_INTERNAL_164f1657_4_k_cu_e98809ee_30394cuda3std3__45__cpo4cendE:
	.zero		1
	.type		_ZN39_INTERNAL_164f1657_4_k_cu_e98809ee_30394cuda3std6ranges3__45__cpo4swapE,@object
	.size		_ZN39_INTERNAL_164f1657_4_k_cu_e98809ee_30394cuda3std6ranges3__45__cpo4swapE,(.L_10 - _ZN39_INTERNAL_164f1657_4_k_cu_e98809ee_30394cuda3std6ranges3__45__cpo4swapE)
_ZN39_INTERNAL_164f1657_4_k_cu_e98809ee_30394cuda3std6ranges3__45__cpo4swapE:
	.zero		1
.L_10:


//--------------------- .nv.constant0._ZN7cutlass13device_kernelINS_4gemm6kernel13GemmUniversalIN4cute5tupleIJiiiiEEENS1_10collective13CollectiveMmaINS1_35MainloopSm100TmaUmmaWarpSpecializedILi8ELi2ELi4ENS5_IJNS4_1CILi2EEENSA_ILi1EEESC_EEEEENS5_IJNSA_ILi128EEENSA_ILi256EEENSA_ILi64EEEEEENS_10bfloat16_tENS5_IJlSC_lEEESJ_SK_NS4_8TiledMMAINS4_8MMA_AtomIJNS4_26SM100_MMA_F16BF16_2x1SM_SSISJ_SJ_fLi128ELi256ELNS4_4UMMA5MajorE0ELSP_0ELNSO_7ScaleInE0ELSQ_0EEEEEENS4_6LayoutINS5_IJSC_SC_SC_EEENS5_IJNSA_ILi0EEESV_SV_EEEEENS5_IJNS4_10UnderscoreESY_SY_EEEEENS4_18SM100_TMA_2SM_LOADENS4_14ComposedLayoutINS4_7SwizzleILi3ELi4ELi3EEENS4_18smem_ptr_flag_bitsILi16EEENST_INS5_IJNSA_ILi8EEESH_EEENS5_IJSH_SC_EEEEEEEvNS4_8identityES11_S1B_vS1C_EENS_8epilogue10collective18CollectiveEpilogueINS1E_23Sm100TmaWarpSpecializedILi4ELi2ELi32ELb1ELb0EEEJNS5_IJSH_SG_SH_EEENS5_IJNST_ISH_SC_EENST_INS5_IJNSA_ILi32EEESB_EEENS5_IJSC_SF_EEEEEEEESJ_SK_SJ_SK_NS1E_6fusion15FusionCallbacksIS1I_NS1Q_17LinCombPerRowBiasISJ_fSJ_SJ_fLi8ELNS_15FloatRoundStyleE2EEES1J_S1P_JEEENS4_5SM1004TMEM4LOAD26SM100_TMEM_LOAD_32dp32b32xENS4_13SM90_TMA_LOADENS12_INS13_ILi2ELi4ELi3EEES16_NST_INS5_IJS17_S1L_EEENS5_IJS1L_SC_EEEEEEENS4_39AutoVectorizingCopyWithAssumedAlignmentILi128EEENS4_14SM90_TMA_STOREES25_S27_S27_EEEvvEEEEvNT_6ParamsE --------------------------
	.section	.nv.constant0._ZN7cutlass13device_kernelINS_4gemm6kernel13GemmUniversalIN4cute5tupleIJiiiiEEENS1_10collective13CollectiveMmaINS1_35MainloopSm100TmaUmmaWarpSpecializedILi8ELi2ELi4ENS5_IJNS4_1CILi2EEENSA_ILi1EEESC_EEEEENS5_IJNSA_ILi128EEENSA_ILi256EEENSA_ILi64EEEEEENS_10bfloat16_tENS5_IJlSC_lEEESJ_SK_NS4_8TiledMMAINS4_8MMA_AtomIJNS4_26SM100_MMA_F16BF16_2x1SM_SSISJ_SJ_fLi128ELi256ELNS4_4UMMA5MajorE0ELSP_0ELNSO_7ScaleInE0ELSQ_0EEEEEENS4_6LayoutINS5_IJSC_SC_SC_EEENS5_IJNSA_ILi0EEESV_SV_EEEEENS5_IJNS4_10UnderscoreESY_SY_EEEEENS4_18SM100_TMA_2SM_LOADENS4_14ComposedLayoutINS4_7SwizzleILi3ELi4ELi3EEENS4_18smem_ptr_flag_bitsILi16EEENST_INS5_IJNSA_ILi8EEESH_EEENS5_IJSH_SC_EEEEEEEvNS4_8identityES11_S1B_vS1C_EENS_8epilogue10collective18CollectiveEpilogueINS1E_23Sm100TmaWarpSpecializedILi4ELi2ELi32ELb1ELb0EEEJNS5_IJSH_SG_SH_EEENS5_IJNST_ISH_SC_EENST_INS5_IJNSA_ILi32EEESB_EEENS5_IJSC_SF_EEEEEEEESJ_SK_SJ_SK_NS1E_6fusion15FusionCallbacksIS1I_NS1Q_17LinCombPerRowBiasISJ_fSJ_SJ_fLi8ELNS_15FloatRoundStyleE2EEES1J_S1P_JEEENS4_5SM1004TMEM4LOAD26SM100_TMEM_LOAD_32dp32b32xENS4_13SM90_TMA_LOADENS12_INS13_ILi2ELi4ELi3EEES16_NST_INS5_IJS17_S1L_EEENS5_IJS1L_SC_EEEEEEENS4_39AutoVectorizingCopyWithAssumedAlignmentILi128EEENS4_14SM90_TMA_STOREES25_S27_S27_EEEvvEEEEvNT_6ParamsE,"a",@progbits
	.sectionflags	@""
	.align	4
.nv.constant0._ZN7cutlass13device_kernelINS_4gemm6kernel13GemmUniversalIN4cute5tupleIJiiiiEEENS1_10collective13CollectiveMmaINS1_35MainloopSm100TmaUmmaWarpSpecializedILi8ELi2ELi4ENS5_IJNS4_1CILi2EEENSA_ILi1EEESC_EEEEENS5_IJNSA_ILi128EEENSA_ILi256EEENSA_ILi64EEEEEENS_10bfloat16_tENS5_IJlSC_lEEESJ_SK_NS4_8TiledMMAINS4_8MMA_AtomIJNS4_26SM100_MMA_F16BF16_2x1SM_SSISJ_SJ_fLi128ELi256ELNS4_4UMMA5MajorE0ELSP_0ELNSO_7ScaleInE0ELSQ_0EEEEEENS4_6LayoutINS5_IJSC_SC_SC_EEENS5_IJNSA_ILi0EEESV_SV_EEEEENS5_IJNS4_10UnderscoreESY_SY_EEEEENS4_18SM100_TMA_2SM_LOADENS4_14ComposedLayoutINS4_7SwizzleILi3ELi4ELi3EEENS4_18smem_ptr_flag_bitsILi16EEENST_INS5_IJNSA_ILi8EEESH_EEENS5_IJSH_SC_EEEEEEEvNS4_8identityES11_S1B_vS1C_EENS_8epilogue10collective18CollectiveEpilogueINS1E_23Sm100TmaWarpSpecializedILi4ELi2ELi32ELb1ELb0EEEJNS5_IJSH_SG_SH_EEENS5_IJNST_ISH_SC_EENST_INS5_IJNSA_ILi32EEESB_EEENS5_IJSC_SF_EEEEEEEESJ_SK_SJ_SK_NS1E_6fusion15FusionCallbacksIS1I_NS1Q_17LinCombPerRowBiasISJ_fSJ_SJ_fLi8ELNS_15FloatRoundStyleE2EEES1J_S1P_JEEENS4_5SM1004TMEM4LOAD26SM100_TMEM_LOAD_32dp32b32xENS4_13SM90_TMA_LOADENS12_INS13_ILi2ELi4ELi3EEES16_NST_INS5_IJS17_S1L_EEENS5_IJS1L_SC_EEEEEEENS4_39AutoVectorizingCopyWithAssumedAlignmentILi128EEENS4_14SM90_TMA_STOREES25_S27_S27_EEEvvEEEEvNT_6ParamsE:
	.zero		2944


//--------------------- SYMBOLS --------------------------

	.type		.nv.reservedSmem.offset0,@object
	.size		.nv.reservedSmem.offset0,0x4
	.type		.nv.reservedSmem.cap,@object
	.size		.nv.reservedSmem.cap,0x4
	.type		__assertfail,@function
